	.headerflags	@"EF_CUDA_TEXMODE_UNIFIED EF_CUDA_64BIT_ADDRESS EF_CUDA_ACCELERATORS EF_CUDA_SM90 EF_CUDA_VIRTUAL_SM(EF_CUDA_SM90)"
	.elftype	@"ET_EXEC"


//--------------------- .nv.info                  --------------------------
	.section	.nv.info,"",@"SHT_CUDA_INFO"
	.align	4


	//----- nvinfo : EIATTR_REGCOUNT
	.align		4
        /*0000*/ 	.byte	0x04, 0x2f
        /*0002*/ 	.short	(.L_1 - .L_0)
	.align		4
.L_0:
        /*0004*/ 	.word	index@(triton_poi_fused_cat_42)
        /*0008*/ 	.word	0x00000020


	//----- nvinfo : EIATTR_MIN_STACK_SIZE
	.align		4
.L_1:
        /*000c*/ 	.byte	0x04, 0x12
        /*000e*/ 	.short	(.L_3 - .L_2)
	.align		4
.L_2:
        /*0010*/ 	.word	index@(triton_poi_fused_cat_42)
        /*0014*/ 	.word	0x00000000


	//----- nvinfo : EIATTR_FRAME_SIZE
	.align		4
.L_3:
        /*0018*/ 	.byte	0x04, 0x11
        /*001a*/ 	.short	(.L_5 - .L_4)
	.align		4
.L_4:
        /*001c*/ 	.word	index@(triton_poi_fused_cat_42)
        /*0020*/ 	.word	0x00000000


	//----- nvinfo : EIATTR_MIN_STACK_SIZE
	.align		4
.L_5:
        /*0024*/ 	.byte	0x04, 0x12
        /*0026*/ 	.short	(.L_7 - .L_6)
	.align		4
.L_6:
        /*0028*/ 	.word	index@(triton_poi_fused_cat_42)
        /*002c*/ 	.word	0x00000000
.L_7:


//--------------------- .nv.info.triton_poi_fused_cat_42 --------------------------
	.section	.nv.info.triton_poi_fused_cat_42,"",@"SHT_CUDA_INFO"
	.sectionflags	@""
	.align	4


	//----- nvinfo : EIATTR_CUDA_API_VERSION
	.align		4
        /*0000*/ 	.byte	0x04, 0x37
        /*0002*/ 	.short	(.L_9 - .L_8)
.L_8:
        /*0004*/ 	.word	0x0000007c


	//----- nvinfo : EIATTR_KPARAM_INFO
	.align		4
.L_9:
        /*0008*/ 	.byte	0x04, 0x17
        /*000a*/ 	.short	(.L_11 - .L_10)
.L_10:
        /*000c*/ 	.word	0x00000000
        /*0010*/ 	.short	0x001e
        /*0012*/ 	.short	0x00f0
        /*0014*/ 	.byte	0x00, 0xf0, 0x11, 0x00


	//----- nvinfo : EIATTR_KPARAM_INFO
	.align		4
.L_11:
        /*0018*/ 	.byte	0x04, 0x17
        /*001a*/ 	.short	(.L_13 - .L_12)
.L_12:
        /*001c*/ 	.word	0x00000000
        /*0020*/ 	.short	0x001d
        /*0022*/ 	.short	0x00e8
        /*0024*/ 	.byte	0x00, 0xf4, 0x21, 0x00


	//----- nvinfo : EIATTR_KPARAM_INFO
	.align		4
.L_13:
        /*0028*/ 	.byte	0x04, 0x17
        /*002a*/ 	.short	(.L_15 - .L_14)
.L_14:
        /*002c*/ 	.word	0x00000000
        /*0030*/ 	.short	0x001c
        /*0032*/ 	.short	0x00e0
        /*0034*/ 	.byte	0x00, 0xf4, 0x21, 0x00


	//----- nvinfo : EIATTR_KPARAM_INFO
	.align		4
.L_15:
        /*0038*/ 	.byte	0x04, 0x17
        /*003a*/ 	.short	(.L_17 - .L_16)
.L_16:
        /*003c*/ 	.word	0x00000000
        /*0040*/ 	.short	0x001b
        /*0042*/ 	.short	0x00d8
        /*0044*/ 	.byte	0x00, 0xf4, 0x21, 0x00


	//----- nvinfo : EIATTR_KPARAM_INFO
	.align		4
.L_17:
        /*0048*/ 	.byte	0x04, 0x17
        /*004a*/ 	.short	(.L_19 - .L_18)
.L_18:
        /*004c*/ 	.word	0x00000000
        /*0050*/ 	.short	0x001a
        /*0052*/ 	.short	0x00d0
        /*0054*/ 	.byte	0x00, 0xf4, 0x21, 0x00


	//----- nvinfo : EIATTR_KPARAM_INFO
	.align		4
.L_19:
        /*0058*/ 	.byte	0x04, 0x17
        /*005a*/ 	.short	(.L_21 - .L_20)
.L_20:
        /*005c*/ 	.word	0x00000000
        /*0060*/ 	.short	0x0019
        /*0062*/ 	.short	0x00c8
        /*0064*/ 	.byte	0x00, 0xf4, 0x21, 0x00


	//----- nvinfo : EIATTR_KPARAM_INFO
	.align		4
.L_21:
        /*0068*/ 	.byte	0x04, 0x17
        /*006a*/ 	.short	(.L_23 - .L_22)
.L_22:
        /*006c*/ 	.word	0x00000000
        /*0070*/ 	.short	0x0018
        /*0072*/ 	.short	0x00c0
        /*0074*/ 	.byte	0x00, 0xf4, 0x21, 0x00


	//----- nvinfo : EIATTR_KPARAM_INFO
	.align		4
.L_23:
        /*0078*/ 	.byte	0x04, 0x17
        /*007a*/ 	.short	(.L_25 - .L_24)
.L_24:
        /*007c*/ 	.word	0x00000000
        /*0080*/ 	.short	0x0017
        /*0082*/ 	.short	0x00b8
        /*0084*/ 	.byte	0x00, 0xf4, 0x21, 0x00


	//----- nvinfo : EIATTR_KPARAM_INFO
	.align		4
.L_25:
        /*0088*/ 	.byte	0x04, 0x17
        /*008a*/ 	.short	(.L_27 - .L_26)
.L_26:
        /*008c*/ 	.word	0x00000000
        /*0090*/ 	.short	0x0016
        /*0092*/ 	.short	0x00b0
        /*0094*/ 	.byte	0x00, 0xf4, 0x21, 0x00


	//----- nvinfo : EIATTR_KPARAM_INFO
	.align		4
.L_27:
        /*0098*/ 	.byte	0x04, 0x17
        /*009a*/ 	.short	(.L_29 - .L_28)
.L_28:
        /*009c*/ 	.word	0x00000000
        /*00a0*/ 	.short	0x0015
        /*00a2*/ 	.short	0x00a8
        /*00a4*/ 	.byte	0x00, 0xf4, 0x21, 0x00


	//----- nvinfo : EIATTR_KPARAM_INFO
	.align		4
.L_29:
        /*00a8*/ 	.byte	0x04, 0x17
        /*00aa*/ 	.short	(.L_31 - .L_30)
.L_30:
        /*00ac*/ 	.word	0x00000000
        /*00b0*/ 	.short	0x0014
        /*00b2*/ 	.short	0x00a0
        /*00b4*/ 	.byte	0x00, 0xf4, 0x21, 0x00


	//----- nvinfo : EIATTR_KPARAM_INFO
	.align		4
.L_31:
        /*00b8*/ 	.byte	0x04, 0x17
        /*00ba*/ 	.short	(.L_33 - .L_32)
.L_32:
        /*00bc*/ 	.word	0x00000000
        /*00c0*/ 	.short	0x0013
        /*00c2*/ 	.short	0x0098
        /*00c4*/ 	.byte	0x00, 0xf4, 0x21, 0x00


	//----- nvinfo : EIATTR_KPARAM_INFO
	.align		4
.L_33:
        /*00c8*/ 	.byte	0x04, 0x17
        /*00ca*/ 	.short	(.L_35 - .L_34)
.L_34:
        /*00cc*/ 	.word	0x00000000
        /*00d0*/ 	.short	0x0012
        /*00d2*/ 	.short	0x0090
        /*00d4*/ 	.byte	0x00, 0xf4, 0x21, 0x00


	//----- nvinfo : EIATTR_KPARAM_INFO
	.align		4
.L_35:
        /*00d8*/ 	.byte	0x04, 0x17
        /*00da*/ 	.short	(.L_37 - .L_36)
.L_36:
        /*00dc*/ 	.word	0x00000000
        /*00e0*/ 	.short	0x0011
        /*00e2*/ 	.short	0x0088
        /*00e4*/ 	.byte	0x00, 0xf4, 0x21, 0x00


	//----- nvinfo : EIATTR_KPARAM_INFO
	.align		4
.L_37:
        /*00e8*/ 	.byte	0x04, 0x17
        /*00ea*/ 	.short	(.L_39 - .L_38)
.L_38:
        /*00ec*/ 	.word	0x00000000
        /*00f0*/ 	.short	0x0010
        /*00f2*/ 	.short	0x0080
        /*00f4*/ 	.byte	0x00, 0xf4, 0x21, 0x00


	//----- nvinfo : EIATTR_KPARAM_INFO
	.align		4
.L_39:
        /*00f8*/ 	.byte	0x04, 0x17
        /*00fa*/ 	.short	(.L_41 - .L_40)
.L_40:
        /*00fc*/ 	.word	0x00000000
        /*0100*/ 	.short	0x000f
        /*0102*/ 	.short	0x0078
        /*0104*/ 	.byte	0x00, 0xf4, 0x21, 0x00


	//----- nvinfo : EIATTR_KPARAM_INFO
	.align		4
.L_41:
        /*0108*/ 	.byte	0x04, 0x17
        /*010a*/ 	.short	(.L_43 - .L_42)
.L_42:
        /*010c*/ 	.word	0x00000000
        /*0110*/ 	.short	0x000e
        /*0112*/ 	.short	0x0070
        /*0114*/ 	.byte	0x00, 0xf4, 0x21, 0x00


	//----- nvinfo : EIATTR_KPARAM_INFO
	.align		4
.L_43:
        /*0118*/ 	.byte	0x04, 0x17
        /*011a*/ 	.short	(.L_45 - .L_44)
.L_44:
        /*011c*/ 	.word	0x00000000
        /*0120*/ 	.short	0x000d
        /*0122*/ 	.short	0x0068
        /*0124*/ 	.byte	0x00, 0xf4, 0x21, 0x00


	//----- nvinfo : EIATTR_KPARAM_INFO
	.align		4
.L_45:
        /*0128*/ 	.byte	0x04, 0x17
        /*012a*/ 	.short	(.L_47 - .L_46)
.L_46:
        /*012c*/ 	.word	0x00000000
        /*0130*/ 	.short	0x000c
        /*0132*/ 	.short	0x0060
        /*0134*/ 	.byte	0x00, 0xf4, 0x21, 0x00


	//----- nvinfo : EIATTR_KPARAM_INFO
	.align		4
.L_47:
        /*0138*/ 	.byte	0x04, 0x17
        /*013a*/ 	.short	(.L_49 - .L_48)
.L_48:
        /*013c*/ 	.word	0x00000000
        /*0140*/ 	.short	0x000b
        /*0142*/ 	.short	0x0058
        /*0144*/ 	.byte	0x00, 0xf4, 0x21, 0x00


	//----- nvinfo : EIATTR_KPARAM_INFO
	.align		4
.L_49:
        /*0148*/ 	.byte	0x04, 0x17
        /*014a*/ 	.short	(.L_51 - .L_50)
.L_50:
        /*014c*/ 	.word	0x00000000
        /*0150*/ 	.short	0x000a
        /*0152*/ 	.short	0x0050
        /*0154*/ 	.byte	0x00, 0xf4, 0x21, 0x00


	//----- nvinfo : EIATTR_KPARAM_INFO
	.align		4
.L_51:
        /*0158*/ 	.byte	0x04, 0x17
        /*015a*/ 	.short	(.L_53 - .L_52)
.L_52:
        /*015c*/ 	.word	0x00000000
        /*0160*/ 	.short	0x0009
        /*0162*/ 	.short	0x0048
        /*0164*/ 	.byte	0x00, 0xf4, 0x21, 0x00


	//----- nvinfo : EIATTR_KPARAM_INFO
	.align		4
.L_53:
        /*0168*/ 	.byte	0x04, 0x17
        /*016a*/ 	.short	(.L_55 - .L_54)
.L_54:
        /*016c*/ 	.word	0x00000000
        /*0170*/ 	.short	0x0008
        /*0172*/ 	.short	0x0040
        /*0174*/ 	.byte	0x00, 0xf4, 0x21, 0x00


	//----- nvinfo : EIATTR_KPARAM_INFO
	.align		4
.L_55:
        /*0178*/ 	.byte	0x04, 0x17
        /*017a*/ 	.short	(.L_57 - .L_56)
.L_56:
        /*017c*/ 	.word	0x00000000
        /*0180*/ 	.short	0x0007
        /*0182*/ 	.short	0x0038
        /*0184*/ 	.byte	0x00, 0xf4, 0x21, 0x00


	//----- nvinfo : EIATTR_KPARAM_INFO
	.align		4
.L_57:
        /*0188*/ 	.byte	0x04, 0x17
        /*018a*/ 	.short	(.L_59 - .L_58)
.L_58:
        /*018c*/ 	.word	0x00000000
        /*0190*/ 	.short	0x0006
        /*0192*/ 	.short	0x0030
        /*0194*/ 	.byte	0x00, 0xf4, 0x21, 0x00


	//----- nvinfo : EIATTR_KPARAM_INFO
	.align		4
.L_59:
        /*0198*/ 	.byte	0x04, 0x17
        /*019a*/ 	.short	(.L_61 - .L_60)
.L_60:
        /*019c*/ 	.word	0x00000000
        /*01a0*/ 	.short	0x0005
        /*01a2*/ 	.short	0x0028
        /*01a4*/ 	.byte	0x00, 0xf4, 0x21, 0x00


	//----- nvinfo : EIATTR_KPARAM_INFO
	.align		4
.L_61:
        /*01a8*/ 	.byte	0x04, 0x17
        /*01aa*/ 	.short	(.L_63 - .L_62)
.L_62:
        /*01ac*/ 	.word	0x00000000
        /*01b0*/ 	.short	0x0004
        /*01b2*/ 	.short	0x0020
        /*01b4*/ 	.byte	0x00, 0xf4, 0x21, 0x00


	//----- nvinfo : EIATTR_KPARAM_INFO
	.align		4
.L_63:
        /*01b8*/ 	.byte	0x04, 0x17
        /*01ba*/ 	.short	(.L_65 - .L_64)
.L_64:
        /*01bc*/ 	.word	0x00000000
        /*01c0*/ 	.short	0x0003
        /*01c2*/ 	.short	0x0018
        /*01c4*/ 	.byte	0x00, 0xf4, 0x21, 0x00


	//----- nvinfo : EIATTR_KPARAM_INFO
	.align		4
.L_65:
        /*01c8*/ 	.byte	0x04, 0x17
        /*01ca*/ 	.short	(.L_67 - .L_66)
.L_66:
        /*01cc*/ 	.word	0x00000000
        /*01d0*/ 	.short	0x0002
        /*01d2*/ 	.short	0x0010
        /*01d4*/ 	.byte	0x00, 0xf4, 0x21, 0x00


	//----- nvinfo : EIATTR_KPARAM_INFO
	.align		4
.L_67:
        /*01d8*/ 	.byte	0x04, 0x17
        /*01da*/ 	.short	(.L_69 - .L_68)
.L_68:
        /*01dc*/ 	.word	0x00000000
        /*01e0*/ 	.short	0x0001
        /*01e2*/ 	.short	0x0008
        /*01e4*/ 	.byte	0x00, 0xf4, 0x21, 0x00


	//----- nvinfo : EIATTR_KPARAM_INFO
	.align		4
.L_69:
        /*01e8*/ 	.byte	0x04, 0x17
        /*01ea*/ 	.short	(.L_71 - .L_70)
.L_70:
        /*01ec*/ 	.word	0x00000000
        /*01f0*/ 	.short	0x0000
        /*01f2*/ 	.short	0x0000
        /*01f4*/ 	.byte	0x00, 0xf4, 0x21, 0x00


	//----- nvinfo : EIATTR_SPARSE_MMA_MASK
	.align		4
.L_71:
        /*01f8*/ 	.byte	0x03, 0x50
        /*01fa*/ 	.short	0x0000


	//----- nvinfo : EIATTR_MAXREG_COUNT
	.align		4
        /*01fc*/ 	.byte	0x03, 0x1b
        /*01fe*/ 	.short	0x00ff


	//----- nvinfo : EIATTR_EXIT_INSTR_OFFSETS
	.align		4
        /*0200*/ 	.byte	0x04, 0x1c
        /*0202*/ 	.short	(.L_73 - .L_72)


	//   ....[0]....
.L_72:
        /*0204*/ 	.word	0x00001ba0


	//----- nvinfo : EIATTR_REQNTID
	.align		4
.L_73:
        /*0208*/ 	.byte	0x04, 0x10
        /*020a*/ 	.short	(.L_75 - .L_74)
.L_74:
        /*020c*/ 	.word	0x00000100
        /*0210*/ 	.word	0x00000001
        /*0214*/ 	.word	0x00000001


	//----- nvinfo : EIATTR_CBANK_PARAM_SIZE
	.align		4
.L_75:
        /*0218*/ 	.byte	0x03, 0x19
        /*021a*/ 	.short	0x00f4


	//----- nvinfo : EIATTR_PARAM_CBANK
	.align		4
        /*021c*/ 	.byte	0x04, 0x0a
        /*021e*/ 	.short	(.L_77 - .L_76)
	.align		4
.L_76:
        /*0220*/ 	.word	index@(.nv.constant0.triton_poi_fused_cat_42)
        /*0224*/ 	.short	0x0210
        /*0226*/ 	.short	0x00f4


	//----- nvinfo : EIATTR_SW_WAR
	.align		4
.L_77:
        /*0228*/ 	.byte	0x04, 0x36
        /*022a*/ 	.short	(.L_79 - .L_78)
.L_78:
        /*022c*/ 	.word	0x00000008
.L_79:


//--------------------- .nv.callgraph             --------------------------
	.section	.nv.callgraph,"",@"SHT_CUDA_CALLGRAPH"
	.align	4
	.sectionentsize	8
	.align		4
        /*0000*/ 	.word	0x00000000
	.align		4
        /*0004*/ 	.word	0xffffffff
	.align		4
        /*0008*/ 	.word	0x00000000
	.align		4
        /*000c*/ 	.word	0xfffffffe
	.align		4
        /*0010*/ 	.word	0x00000000
	.align		4
        /*0014*/ 	.word	0xfffffffd
	.align		4
        /*0018*/ 	.word	0x00000000
	.align		4
        /*001c*/ 	.word	0xfffffffc


//--------------------- .text.triton_poi_fused_cat_42 --------------------------
	.section	.text.triton_poi_fused_cat_42,"ax",@progbits
	.align	128
        .global         triton_poi_fused_cat_42
        .type           triton_poi_fused_cat_42,@function
        .size           triton_poi_fused_cat_42,(.L_x_1 - triton_poi_fused_cat_42)
        .other          triton_poi_fused_cat_42,@"STO_CUDA_ENTRY STV_DEFAULT"
triton_poi_fused_cat_42:
.text.triton_poi_fused_cat_42:
[----:B------:R-:W-:Y:S01]  /*0000*/  LDC R1, c[0x0][0x28] ;  /* 0x00000a00ff017b82 */ /* 0x000fe20000000800 */
[----:B------:R-:W1:Y:S07]  /*0010*/  S2R R0, SR_TID.X ;  /* 0x0000000000007919 */ /* 0x000e6e0000002100 */
[----:B------:R-:W2:Y:S01]  /*0020*/  LDC.64 R28, c[0x0][0x228] ;  /* 0x00008a00ff1c7b82 */ /* 0x000ea20000000a00 */
[----:B------:R-:W-:Y:S01]  /*0030*/  IMAD.MOV.U32 R12, RZ, RZ, RZ ;  /* 0x000000ffff0c7224 */ /* 0x000fe200078e00ff */
[----:B------:R-:W-:Y:S01]  /*0040*/  ULDC.64 UR4, c[0x0][0x208] ;  /* 0x0000820000047ab9 */ /* 0x000fe20000000a00 */
[----:B------:R-:W3:Y:S01]  /*0050*/  S2R R5, SR_CTAID.X ;  /* 0x0000000000057919 */ /* 0x000ee20000002500 */
[----:B------:R-:W-:-:S04]  /*0060*/  CS2R R22, SRZ ;  /* 0x0000000000167805 */ /* 0x000fc8000001ff00 */
[----:B------:R-:W4:Y:S08]  /*0070*/  LDC.64 R10, c[0x0][0x238] ;  /* 0x00008e00ff0a7b82 */ /* 0x000f300000000a00 */
[----:B------:R-:W5:Y:S08]  /*0080*/  LDC.64 R8, c[0x0][0x250] ;  /* 0x00009400ff087b82 */ /* 0x000f700000000a00 */
[----:B------:R-:W2:Y:S08]  /*0090*/  LDC.64 R26, c[0x0][0x210] ;  /* 0x00008400ff1a7b82 */ /* 0x000eb00000000a00 */
[----:B------:R-:W2:Y:S01]  /*00a0*/  LDC.64 R24, c[0x0][0x258] ;  /* 0x00009600ff187b82 */ /* 0x000ea20000000a00 */
[----:B-1----:R-:W-:Y:S01]  /*00b0*/  IMAD.SHL.U32 R0, R0, 0x2, RZ ;  /* 0x0000000200007824 */ /* 0x002fe200078e00ff */
[----:B------:R-:W-:-:S02]  /*00c0*/  CS2R R20, SRZ ;  /* 0x0000000000147805 */ /* 0x000fc4000001ff00 */
[----:B---3--:R-:W-:Y:S01]  /*00d0*/  SHF.R.S32.HI R3, RZ, 0x16, R5 ;  /* 0x00000016ff037819 */ /* 0x008fe20000011405 */
[----:B------:R-:W-:Y:S01]  /*00e0*/  ULDC.64 UR6, c[0x0][0x260] ;  /* 0x0000980000067ab9 */ /* 0x000fe20000000a00 */
[----:B------:R-:W-:Y:S02]  /*00f0*/  LOP3.LUT R0, R0, 0x1fe, RZ, 0xc0, !PT ;  /* 0x000001fe00007812 */ /* 0x000fe400078ec0ff */
[----:B------:R-:W-:Y:S01]  /*0100*/  SGXT R3, R3, 0x1 ;  /* 0x000000010303781a */ /* 0x000fe20000000200 */
[----:B------:R-:W1:Y:S02]  /*0110*/  LDC.64 R18, c[0x0][0x240] ;  /* 0x00009000ff127b82 */ /* 0x000e640000000a00 */
[----:B------:R-:W-:-:S04]  /*0120*/  IMAD R0, R5, 0x200, R0 ;  /* 0x0000020005007824 */ /* 0x000fc800078e0200 */
[----:B------:R-:W-:Y:S01]  /*0130*/  IMAD.HI R13, R0, 0x66666667, RZ ;  /* 0x66666667000d7827 */ /* 0x000fe200078e02ff */
[-C--:B------:R-:W-:Y:S02]  /*0140*/  LEA.HI R14, R3, R0.reuse, RZ, 0x6 ;  /* 0x00000000030e7211 */ /* 0x080fe400078f30ff */
[----:B------:R-:W-:Y:S02]  /*0150*/  SHF.R.S32.HI R5, RZ, 0x1f, R0 ;  /* 0x0000001fff057819 */ /* 0x000fe40000011400 */
[----:B------:R-:W-:Y:S02]  /*0160*/  SHF.R.S32.HI R3, RZ, 0x6, R14 ;  /* 0x00000006ff037819 */ /* 0x000fe4000001140e */
[----:B------:R-:W-:-:S03]  /*0170*/  LEA.HI R5, R5, R0, RZ, 0x3 ;  /* 0x0000000005057211 */ /* 0x000fc600078f18ff */
[----:B------:R-:W-:Y:S01]  /*0180*/  IMAD.HI R2, R3, 0x66666667, RZ ;  /* 0x6666666703027827 */ /* 0x000fe200078e02ff */
[----:B------:R-:W-:Y:S02]  /*0190*/  SHF.R.S32.HI R4, RZ, 0x3, R5 ;  /* 0x00000003ff047819 */ /* 0x000fe40000011405 */
[----:B------:R-:W-:Y:S02]  /*01a0*/  LOP3.LUT R5, R5, 0xfffffff8, RZ, 0xc0, !PT ;  /* 0xfffffff805057812 */ /* 0x000fe400078ec0ff */
[----:B------:R-:W-:-:S04]  /*01b0*/  SHF.R.U32.HI R7, RZ, 0x1f, R2 ;  /* 0x0000001fff077819 */ /* 0x000fc80000011602 */
[----:B------:R-:W-:Y:S02]  /*01c0*/  LEA.HI.SX32 R6, R2, R7, 0x16 ;  /* 0x0000000702067211 */ /* 0x000fe400078fb2ff */
[----:B------:R-:W-:-:S03]  /*01d0*/  SHF.R.U32.HI R2, RZ, 0x1f, R13 ;  /* 0x0000001fff027819 */ /* 0x000fc6000001160d */
[----:B------:R-:W-:Y:S01]  /*01e0*/  IMAD R3, R6, -0xa00, R3 ;  /* 0xfffff60006037824 */ /* 0x000fe200078e0203 */
[----:B------:R-:W-:Y:S02]  /*01f0*/  LEA.HI R6, R4, R4, RZ, 0x3 ;  /* 0x0000000404067211 */ /* 0x000fe400078f18ff */
[----:B------:R-:W-:Y:S02]  /*0200*/  LEA.HI.SX32 R13, R13, R2, 0x10 ;  /* 0x000000020d0d7211 */ /* 0x000fe400078f82ff */
[----:B------:R-:W-:Y:S02]  /*0210*/  ISETP.GE.AND P0, PT, R3, 0x200, PT ;  /* 0x000002000300780c */ /* 0x000fe40003f06270 */
[----:B------:R-:W-:Y:S01]  /*0220*/  LOP3.LUT R7, R6, 0xfffffff8, RZ, 0xc0, !PT ;  /* 0xfffffff806077812 */ /* 0x000fe200078ec0ff */
[----:B------:R-:W-:Y:S01]  /*0230*/  IMAD R15, R13, 0x200, R3 ;  /* 0x000002000d0f7824 */ /* 0x000fe200078e0203 */
[----:B------:R-:W-:Y:S01]  /*0240*/  LOP3.LUT R17, R3, 0xfffffe00, RZ, 0xc0, !PT ;  /* 0xfffffe0003117812 */ /* 0x000fe200078ec0ff */
[----:B------:R-:W-:-:S02]  /*0250*/  IMAD R6, R13, -0x28000, R0 ;  /* 0xfffd80000d067824 */ /* 0x000fc400078e0200 */
[----:B------:R-:W-:Y:S01]  /*0260*/  IMAD.IADD R2, R4, 0x1, -R7 ;  /* 0x0000000104027824 */ /* 0x000fe200078e0a07 */
[----:B------:R-:W-:Y:S01]  /*0270*/  ISETP.NE.AND P2, PT, R17, 0x200, PT ;  /* 0x000002001100780c */ /* 0x000fe20003f45270 */
[----:B--2---:R-:W-:-:S04]  /*0280*/  IMAD.WIDE R28, R15, 0x4, R28 ;  /* 0x000000040f1c7825 */ /* 0x004fc800078e021c */
[----:B------:R-:W-:Y:S01]  /*0290*/  IMAD.IADD R4, R0, 0x1, -R5 ;  /* 0x0000000100047824 */ /* 0x000fe200078e0a05 */
[----:B------:R-:W2:Y:S01]  /*02a0*/  @!P0 LDG.E.EL R12, desc[UR4][R28.64] ;  /* 0x000000041c0c8981 */ /* 0x000ea2000c2e1900 */
[----:B-----5:R-:W-:-:S04]  /*02b0*/  IMAD.WIDE R8, R2, 0x8, R8 ;  /* 0x0000000802087825 */ /* 0x020fc800078e0208 */
[----:B----4-:R-:W-:Y:S02]  /*02c0*/  IMAD.WIDE R10, R4, 0x4, R10 ;  /* 0x00000004040a7825 */ /* 0x010fe400078e020a */
[----:B------:R3:W4:Y:S02]  /*02d0*/  @!P2 LDG.E.EL.64 R20, desc[UR4][R8.64] ;  /* 0x000000040814a981 */ /* 0x000724000c2e1b00 */
[----:B------:R-:W-:Y:S02]  /*02e0*/  IMAD R5, R13, 0x8000, R6 ;  /* 0x000080000d057824 */ /* 0x000fe400078e0206 */
[----:B------:R5:W4:Y:S01]  /*02f0*/  @!P0 LDG.E.EL.64 R22, desc[UR4][R10.64] ;  /* 0x000000040a168981 */ /* 0x000b22000c2e1b00 */
[----:B------:R-:W-:Y:S01]  /*0300*/  IMAD.MOV.U32 R15, RZ, RZ, RZ ;  /* 0x000000ffff0f7224 */ /* 0x000fe200078e00ff */
[----:B------:R-:W-:Y:S01]  /*0310*/  CS2R R6, SRZ ;  /* 0x0000000000067805 */ /* 0x000fe2000001ff00 */
[----:B0-----:R-:W-:-:S04]  /*0320*/  IMAD.WIDE R26, R5, 0x4, R26 ;  /* 0x00000004051a7825 */ /* 0x001fc800078e021a */
[----:B------:R0:W4:Y:S01]  /*0330*/  @!P0 LDG.E.EL R15, desc[UR4][R28.64] ;  /* 0x000000041c0f8981 */ /* 0x000122000c2e1900 */
[----:B---3--:R-:W-:-:S03]  /*0340*/  CS2R R8, SRZ ;  /* 0x0000000000087805 */ /* 0x008fc6000001ff00 */
[----:B------:R-:W3:Y:S01]  /*0350*/  @!P0 LDG.E.64 R6, desc[UR4][R26.64] ;  /* 0x000000041a068981 */ /* 0x000ee2000c1e1b00 */
[----:B-----5:R-:W-:Y:S01]  /*0360*/  CS2R R10, SRZ ;  /* 0x00000000000a7805 */ /* 0x020fe2000001ff00 */
[----:B------:R-:W-:-:S05]  /*0370*/  IMAD.WIDE R24, R4, 0x8, R24 ;  /* 0x0000000804187825 */ /* 0x000fca00078e0218 */
[----:B------:R5:W5:Y:S01]  /*0380*/  @!P2 LDG.E.EL.128 R8, desc[UR4][R24.64] ;  /* 0x000000041808a981 */ /* 0x000b62000c2e1d00 */
[----:B------:R-:W-:Y:S02]  /*0390*/  IMAD.MOV.U32 R5, RZ, RZ, RZ ;  /* 0x000000ffff057224 */ /* 0x000fe400078e00ff */
[----:B-1----:R-:W-:-:S05]  /*03a0*/  IMAD.WIDE R18, R2, 0x4, R18 ;  /* 0x0000000402127825 */ /* 0x002fca00078e0212 */
[----:B------:R-:W5:Y:S01]  /*03b0*/  @!P0 LDG.E.EL R5, desc[UR4][R18.64] ;  /* 0x0000000412058981 */ /* 0x000f62000c2e1900 */
[----:B--2---:R-:W-:-:S05]  /*03c0*/  SEL R16, R12, RZ, !P0 ;  /* 0x000000ff0c107207 */ /* 0x004fca0004000000 */
[----:B0-----:R-:W-:Y:S01]  /*03d0*/  FADD R29, R16, -R16 ;  /* 0x80000010101d7221 */ /* 0x001fe20000000000 */
[----:B----4-:R-:W-:-:S05]  /*03e0*/  SEL R12, R22, RZ, !P0 ;  /* 0x000000ff160c7207 */ /* 0x010fca0004000000 */
[----:B------:R-:W-:Y:S01]  /*03f0*/  FFMA R12, R29, R12, R16 ;  /* 0x0000000c1d0c7223 */ /* 0x000fe20000000010 */
[----:B------:R-:W-:Y:S02]  /*0400*/  SEL R16, R20, RZ, !P2 ;  /* 0x000000ff14107207 */ /* 0x000fe40005000000 */
[----:B------:R-:W-:Y:S02]  /*0410*/  SEL R20, R21, RZ, !P2 ;  /* 0x000000ff15147207 */ /* 0x000fe40005000000 */
[----:B------:R-:W-:Y:S02]  /*0420*/  SEL R22, R15, RZ, !P0 ;  /* 0x000000ff0f167207 */ /* 0x000fe40004000000 */
[----:B------:R-:W-:Y:S02]  /*0430*/  SHF.R.U32.HI R15, RZ, 0x1e, R20 ;  /* 0x0000001eff0f7819 */ /* 0x000fe40000011614 */
[----:B---3--:R-:W-:Y:S01]  /*0440*/  SEL R21, R6, RZ, !P0 ;  /* 0x000000ff06157207 */ /* 0x008fe20004000000 */
[----:B-----5:R-:W-:Y:S01]  /*0450*/  FADD R25, R22, -R22 ;  /* 0x8000001616197221 */ /* 0x020fe20000000000 */
[----:B------:R-:W-:-:S02]  /*0460*/  SEL R23, R23, RZ, !P0 ;  /* 0x000000ff17177207 */ /* 0x000fc40004000000 */
[----:B------:R-:W-:Y:S01]  /*0470*/  LOP3.LUT R15, R15, 0x2, RZ, 0xc0, !PT ;  /* 0x000000020f0f7812 */ /* 0x000fe200078ec0ff */
[----:B------:R-:W-:Y:S02]  /*0480*/  FADD R24, -R21, R12 ;  /* 0x0000000c15187221 */ /* 0x000fe40000000100 */
[----:B------:R-:W-:Y:S01]  /*0490*/  FFMA R12, R25, R23, R22 ;  /* 0x00000017190c7223 */ /* 0x000fe20000000016 */
[----:B------:R-:W-:Y:S02]  /*04a0*/  IADD3 R22, P1, R15, R16, RZ ;  /* 0x000000100f167210 */ /* 0x000fe40007f3e0ff */
[----:B------:R-:W-:Y:S01]  /*04b0*/  SEL R16, R8, RZ, !P2 ;  /* 0x000000ff08107207 */ /* 0x000fe20005000000 */
[----:B------:R-:W-:Y:S01]  /*04c0*/  IMAD.MOV.U32 R6, RZ, RZ, RZ ;  /* 0x000000ffff067224 */ /* 0x000fe200078e00ff */
[----:B------:R-:W-:Y:S01]  /*04d0*/  SEL R8, R10, RZ, !P2 ;  /* 0x000000ff0a087207 */ /* 0x000fe20005000000 */
[----:B------:R-:W-:Y:S01]  /*04e0*/  IMAD.X R23, RZ, RZ, R20, P1 ;  /* 0x000000ffff177224 */ /* 0x000fe200008e0614 */
[----:B------:R-:W-:-:S02]  /*04f0*/  SEL R9, R9, RZ, !P2 ;  /* 0x000000ff09097207 */ /* 0x000fc40005000000 */
[----:B------:R-:W-:Y:S01]  /*0500*/  LEA R15, P3, R16, UR6, 0x2 ;  /* 0x00000006100f7c11 */ /* 0x000fe2000f8610ff */
[----:B------:R0:W2:Y:S01]  /*0510*/  @!P0 LDG.E.EL R6, desc[UR4][R18.64] ;  /* 0x0000000412068981 */ /* 0x0000a2000c2e1900 */
[----:B------:R-:W-:Y:S02]  /*0520*/  SEL R11, R11, RZ, !P2 ;  /* 0x000000ff0b0b7207 */ /* 0x000fe40005000000 */
[----:B------:R-:W-:Y:S02]  /*0530*/  LEA R29, P1, R8, UR6, 0x2 ;  /* 0x00000006081d7c11 */ /* 0x000fe4000f8210ff */
[--C-:B------:R-:W-:Y:S02]  /*0540*/  SHF.R.U32.HI R10, RZ, 0x1c, R9.reuse ;  /* 0x0000001cff0a7819 */ /* 0x100fe40000011609 */
[----:B------:R-:W-:Y:S02]  /*0550*/  LEA.HI.X R16, R16, UR7, R9, 0x2, P3 ;  /* 0x0000000710107c11 */ /* 0x000fe400098f1409 */
[----:B0-----:R-:W-:-:S02]  /*0560*/  LEA.HI.X R18, R8, UR7, R11, 0x2, P1 ;  /* 0x0000000708127c11 */ /* 0x001fc400088f140b */
[----:B------:R-:W0:Y:S01]  /*0570*/  LDC.64 R8, c[0x0][0x248] ;  /* 0x00009200ff087b82 */ /* 0x000e220000000a00 */
[C---:B------:R-:W-:Y:S01]  /*0580*/  SHF.L.U64.HI R23, R22.reuse, 0x3, R23 ;  /* 0x0000000316177819 */ /* 0x040fe20000010217 */
[----:B------:R-:W-:Y:S01]  /*0590*/  IMAD.SHL.U32 R22, R22, 0x8, RZ ;  /* 0x0000000816167824 */ /* 0x000fe200078e00ff */
[----:B------:R-:W-:Y:S02]  /*05a0*/  SEL R5, R5, RZ, !P0 ;  /* 0x000000ff05057207 */ /* 0x000fe40004000000 */
[----:B------:R-:W-:Y:S02]  /*05b0*/  LOP3.LUT R10, R10, 0x8, RZ, 0xc0, !PT ;  /* 0x000000080a0a7812 */ /* 0x000fe400078ec0ff */
[----:B------:R-:W-:Y:S01]  /*05c0*/  LOP3.LUT R19, R14, 0xffffffc0, RZ, 0xc0, !PT ;  /* 0xffffffc00e137812 */ /* 0x000fe200078ec0ff */
[----:B------:R-:W-:Y:S01]  /*05d0*/  FFMA R5, R24, R5, R21 ;  /* 0x0000000518057223 */ /* 0x000fe20000000015 */
[----:B------:R-:W-:Y:S01]  /*05e0*/  IADD3 R10, P1, P3, R22, R15, R10 ;  /* 0x0000000f160a7210 */ /* 0x000fe20007b3e00a */
[----:B------:R-:W1:Y:S01]  /*05f0*/  LDC.64 R20, c[0x0][0x268] ;  /* 0x00009a00ff147b82 */ /* 0x000e620000000a00 */
[----:B------:R-:W-:Y:S01]  /*0600*/  SHF.R.U32.HI R28, RZ, 0x1c, R11 ;  /* 0x0000001cff1c7819 */ /* 0x000fe2000001160b */
[----:B------:R-:W-:Y:S01]  /*0610*/  VIADD R15, R3, 0xfffffe00 ;  /* 0xfffffe00030f7836 */ /* 0x000fe20000000000 */
[----:B------:R-:W-:Y:S01]  /*0620*/  IADD3.X R11, R23, R16, RZ, P1, P3 ;  /* 0x00000010170b7210 */ /* 0x000fe20000fe64ff */
[----:B------:R-:W-:Y:S01]  /*0630*/  IMAD.IADD R16, R0, 0x1, -R19 ;  /* 0x0000000100107824 */ /* 0x000fe200078e0a13 */
[----:B------:R-:W-:Y:S01]  /*0640*/  LOP3.LUT R28, R28, 0x8, RZ, 0xc0, !PT ;  /* 0x000000081c1c7812 */ /* 0x000fe200078ec0ff */
[----:B------:R-:W-:-:S02]  /*0650*/  IMAD.SHL.U32 R27, R15, 0x4, RZ ;  /* 0x000000040f1b7824 */ /* 0x000fc400078e00ff */
[----:B------:R-:W-:Y:S01]  /*0660*/  IMAD R16, R13, 0x8000, R16 ;  /* 0x000080000d107824 */ /* 0x000fe200078e0210 */
[----:B------:R-:W-:Y:S01]  /*0670*/  IADD3 R28, P1, P3, R22, R29, R28 ;  /* 0x0000001d161c7210 */ /* 0x000fe20007b3e01c */
[----:B------:R-:W-:-:S04]  /*0680*/  IMAD.WIDE R10, R27, 0x4, R10 ;  /* 0x000000041b0a7825 */ /* 0x000fc800078e020a */
[----:B------:R-:W-:Y:S02]  /*0690*/  IMAD R15, R15, 0x40, R16 ;  /* 0x000000400f0f7824 */ /* 0x000fe400078e0210 */
[----:B------:R-:W-:Y:S01]  /*06a0*/  IMAD.SHL.U32 R25, R13, 0x800, RZ ;  /* 0x000008000d197824 */ /* 0x000fe200078e00ff */
[----:B------:R-:W-:Y:S01]  /*06b0*/  IADD3.X R29, R23, R18, RZ, P1, P3 ;  /* 0x00000012171d7210 */ /* 0x000fe20000fe64ff */
[----:B0-----:R-:W-:Y:S01]  /*06c0*/  IMAD.WIDE R8, R15, 0x4, R8 ;  /* 0x000000040f087825 */ /* 0x001fe200078e0208 */
[----:B------:R-:W-:-:S03]  /*06d0*/  CS2R R18, SRZ ;  /* 0x0000000000127805 */ /* 0x000fc6000001ff00 */
[----:B------:R-:W-:Y:S02]  /*06e0*/  IMAD.MOV.U32 R14, RZ, RZ, RZ ;  /* 0x000000ffff0e7224 */ /* 0x000fe400078e00ff */
[----:B------:R-:W-:Y:S02]  /*06f0*/  IMAD.MOV.U32 R15, RZ, RZ, RZ ;  /* 0x000000ffff0f7224 */ /* 0x000fe400078e00ff */
[----:B------:R-:W-:-:S04]  /*0700*/  IMAD.WIDE R10, R25, 0x4, R10 ;  /* 0x00000004190a7825 */ /* 0x000fc800078e020a */
[----:B------:R0:W3:Y:S01]  /*0710*/  @!P2 LDG.E.64 R14, desc[UR4][R8.64] ;  /* 0x00000004080ea981 */ /* 0x0000e2000c1e1b00 */
[----:B-1----:R-:W-:-:S03]  /*0720*/  IMAD.WIDE R20, R4, 0x8, R20 ;  /* 0x0000000804147825 */ /* 0x002fc600078e0214 */
[----:B------:R1:W4:Y:S01]  /*0730*/  @!P2 LDG.E.EL R19, desc[UR4][R10.64] ;  /* 0x000000040a13a981 */ /* 0x000322000c2e1900 */
[----:B0-----:R-:W-:Y:S02]  /*0740*/  CS2R R8, SRZ ;  /* 0x0000000000087805 */ /* 0x001fe4000001ff00 */
[----:B-1----:R-:W-:-:S06]  /*0750*/  CS2R R10, SRZ ;  /* 0x00000000000a7805 */ /* 0x002fcc000001ff00 */
[----:B------:R-:W5:Y:S01]  /*0760*/  @!P2 LDG.E.EL.128 R8, desc[UR4][R20.64] ;  /* 0x000000041408a981 */ /* 0x000f62000c2e1d00 */
[----:B------:R-:W-:-:S04]  /*0770*/  IMAD.WIDE R28, R27, 0x4, R28 ;  /* 0x000000041b1c7825 */ /* 0x000fc800078e021c */
[----:B------:R-:W-:-:S05]  /*0780*/  IMAD.WIDE R28, R25, 0x4, R28 ;  /* 0x00000004191c7825 */ /* 0x000fca00078e021c */
[----:B------:R0:W2:Y:S01]  /*0790*/  @!P2 LDG.E.EL R18, desc[UR4][R28.64] ;  /* 0x000000041c12a981 */ /* 0x0000a2000c2e1900 */
[----:B-----5:R-:W-:Y:S02]  /*07a0*/  SEL R24, R9, RZ, !P2 ;  /* 0x000000ff09187207 */ /* 0x020fe40005000000 */
[----:B------:R-:W-:Y:S02]  /*07b0*/  SEL R9, R8, RZ, !P2 ;  /* 0x000000ff08097207 */ /* 0x000fe40005000000 */
[----:B------:R-:W-:Y:S02]  /*07c0*/  SEL R11, R11, RZ, !P2 ;  /* 0x000000ff0b0b7207 */ /* 0x000fe40005000000 */
[----:B0-----:R-:W-:Y:S02]  /*07d0*/  LEA R28, P1, R9, UR6, 0x2 ;  /* 0x00000006091c7c11 */ /* 0x001fe4000f8210ff */
[----:B------:R-:W-:Y:S02]  /*07e0*/  SEL R10, R10, RZ, !P2 ;  /* 0x000000ff0a0a7207 */ /* 0x000fe40005000000 */
[----:B------:R-:W-:-:S02]  /*07f0*/  SHF.R.U32.HI R26, RZ, 0x1c, R24 ;  /* 0x0000001cff1a7819 */ /* 0x000fc40000011618 */
[----:B------:R-:W-:Y:S02]  /*0800*/  LEA.HI.X R8, R9, UR7, R24, 0x2, P1 ;  /* 0x0000000709087c11 */ /* 0x000fe400088f1418 */
[----:B------:R-:W-:Y:S02]  /*0810*/  SHF.R.U32.HI R9, RZ, 0x1c, R11 ;  /* 0x0000001cff097819 */ /* 0x000fe4000001160b */
[----:B------:R-:W-:Y:S02]  /*0820*/  LOP3.LUT R29, R26, 0x8, RZ, 0xc0, !PT ;  /* 0x000000081a1d7812 */ /* 0x000fe400078ec0ff */
[----:B------:R-:W-:Y:S02]  /*0830*/  LEA R20, P4, R10, UR6, 0x2 ;  /* 0x000000060a147c11 */ /* 0x000fe4000f8810ff */
[----:B------:R-:W-:Y:S02]  /*0840*/  LOP3.LUT R9, R9, 0x8, RZ, 0xc0, !PT ;  /* 0x0000000809097812 */ /* 0x000fe400078ec0ff */
[----:B------:R-:W-:-:S02]  /*0850*/  IADD3 R28, P1, P3, R22, R28, R29 ;  /* 0x0000001c161c7210 */ /* 0x000fc40007b3e01d */
[----:B------:R-:W-:Y:S01]  /*0860*/  LEA.HI.X R10, R10, UR7, R11, 0x2, P4 ;  /* 0x000000070a0a7c11 */ /* 0x000fe2000a0f140b */
[----:B------:R-:W-:Y:S01]  /*0870*/  IMAD.MOV.U32 R24, RZ, RZ, RZ ;  /* 0x000000ffff187224 */ /* 0x000fe200078e00ff */
[----:B------:R-:W-:Y:S01]  /*0880*/  IADD3 R22, P4, P5, R22, R20, R9 ;  /* 0x0000001416167210 */ /* 0x000fe20007d9e009 */
[----:B------:R-:W-:Y:S01]  /*0890*/  IMAD.MOV.U32 R26, RZ, RZ, RZ ;  /* 0x000000ffff1a7224 */ /* 0x000fe200078e00ff */
[----:B------:R-:W0:Y:S01]  /*08a0*/  LDC.64 R20, c[0x0][0x270] ;  /* 0x00009c00ff147b82 */ /* 0x000e220000000a00 */
[C---:B------:R-:W-:Y:S01]  /*08b0*/  IADD3.X R29, R23.reuse, R8, RZ, P1, P3 ;  /* 0x00000008171d7210 */ /* 0x040fe20000fe64ff */
[----:B------:R-:W-:Y:S01]  /*08c0*/  ULDC.64 UR6, c[0x0][0x298] ;  /* 0x0000a60000067ab9 */ /* 0x000fe20000000a00 */
[----:B------:R-:W-:-:S05]  /*08d0*/  IADD3.X R23, R23, R10, RZ, P4, P5 ;  /* 0x0000000a17177210 */ /* 0x000fca00027ea4ff */
[----:B------:R-:W1:Y:S01]  /*08e0*/  LDC.64 R10, c[0x0][0x288] ;  /* 0x0000a200ff0a7b82 */ /* 0x000e620000000a00 */
[----:B------:R-:W-:Y:S01]  /*08f0*/  IMAD.WIDE R28, R27, 0x4, R28 ;  /* 0x000000041b1c7825 */ /* 0x000fe200078e021c */
[----:B------:R-:W-:-:S03]  /*0900*/  ISETP.NE.AND P1, PT, R17, 0x400, PT ;  /* 0x000004001100780c */ /* 0x000fc60003f25270 */
[----:B------:R-:W-:-:S05]  /*0910*/  IMAD.WIDE R28, R25, 0x4, R28 ;  /* 0x00000004191c7825 */ /* 0x000fca00078e021c */
[----:B------:R0:W5:Y:S01]  /*0920*/  @!P2 LDG.E.EL R24, desc[UR4][R28.64] ;  /* 0x000000041c18a981 */ /* 0x000162000c2e1900 */
[----:B------:R-:W-:Y:S01]  /*0930*/  IMAD.WIDE R22, R27, 0x4, R22 ;  /* 0x000000041b167825 */ /* 0x000fe200078e0216 */
[----:B------:R-:W-:-:S03]  /*0940*/  CS2R R8, SRZ ;  /* 0x0000000000087805 */ /* 0x000fc6000001ff00 */
[----:B0-----:R-:W-:Y:S01]  /*0950*/  IMAD.WIDE R28, R4, 0x4, R20 ;  /* 0x00000004041c7825 */ /* 0x001fe200078e0214 */
[----:B------:R-:W-:-:S03]  /*0960*/  CS2R R20, SRZ ;  /* 0x0000000000147805 */ /* 0x000fc6000001ff00 */
[----:B-1----:R-:W-:Y:S01]  /*0970*/  IMAD.WIDE R10, R2, 0x8, R10 ;  /* 0x00000008020a7825 */ /* 0x002fe200078e020a */
[----:B------:R-:W3:Y:S03]  /*0980*/  @!P2 LDG.E.EL.64 R8, desc[UR4][R28.64] ;  /* 0x000000041c08a981 */ /* 0x000ee6000c2e1b00 */
[----:B------:R-:W-:Y:S01]  /*0990*/  IMAD.WIDE R22, R25, 0x4, R22 ;  /* 0x0000000419167825 */ /* 0x000fe200078e0216 */
[----:B------:R0:W3:Y:S04]  /*09a0*/  @!P1 LDG.E.EL.64 R20, desc[UR4][R10.64] ;  /* 0x000000040a149981 */ /* 0x0000e8000c2e1b00 */
[----:B------:R1:W3:Y:S01]  /*09b0*/  @!P2 LDG.E.EL R26, desc[UR4][R22.64] ;  /* 0x00000004161aa981 */ /* 0x0002e2000c2e1900 */
[----:B----4-:R-:W-:Y:S01]  /*09c0*/  SEL R19, R19, RZ, !P2 ;  /* 0x000000ff13137207 */ /* 0x010fe20005000000 */
[----:B0-----:R-:W0:Y:S01]  /*09d0*/  LDC.64 R10, c[0x0][0x278] ;  /* 0x00009e00ff0a7b82 */ /* 0x001e220000000a00 */
[----:B--2---:R-:W-:Y:S01]  /*09e0*/  SEL R27, R18, RZ, !P2 ;  /* 0x000000ff121b7207 */ /* 0x004fe20005000000 */
[----:B-1----:R-:W-:Y:S01]  /*09f0*/  IMAD.MOV.U32 R23, RZ, RZ, RZ ;  /* 0x000000ffff177224 */ /* 0x002fe200078e00ff */
[----:B-----5:R-:W-:-:S05]  /*0a00*/  SEL R22, R24, RZ, !P2 ;  /* 0x000000ff18167207 */ /* 0x020fca0005000000 */
[----:B------:R-:W1:Y:S01]  /*0a10*/  LDC.64 R24, c[0x0][0x290] ;  /* 0x0000a400ff187b82 */ /* 0x000e620000000a00 */
[----:B------:R-:W-:Y:S01]  /*0a20*/  FADD R18, -R19, R22 ;  /* 0x0000001613127221 */ /* 0x000fe20000000100 */
[----:B---3--:R-:W-:Y:S02]  /*0a30*/  SEL R28, R9, RZ, !P2 ;  /* 0x000000ff091c7207 */ /* 0x008fe40005000000 */
[----:B------:R-:W-:Y:S02]  /*0a40*/  SEL R22, R20, RZ, !P1 ;  /* 0x000000ff14167207 */ /* 0x000fe40004800000 */
[----:B------:R-:W-:Y:S02]  /*0a50*/  SEL R9, R21, RZ, !P1 ;  /* 0x000000ff15097207 */ /* 0x000fe40004800000 */
[----:B------:R-:W-:Y:S02]  /*0a60*/  SEL R26, R26, RZ, !P2 ;  /* 0x000000ff1a1a7207 */ /* 0x000fe40005000000 */
[----:B------:R-:W-:-:S02]  /*0a70*/  IADD3 R29, P4, R22, 0x3, RZ ;  /* 0x00000003161d7810 */ /* 0x000fc40007f9e0ff */
[----:B------:R-:W-:Y:S01]  /*0a80*/  SEL R8, R8, RZ, !P2 ;  /* 0x000000ff08087207 */ /* 0x000fe20005000000 */
[----:B------:R-:W-:Y:S01]  /*0a90*/  FADD R26, -R27, R26 ;  /* 0x0000001a1b1a7221 */ /* 0x000fe20000000100 */
[----:B------:R-:W-:Y:S01]  /*0aa0*/  ISETP.GE.AND P3, PT, R9, RZ, PT ;  /* 0x000000ff0900720c */ /* 0x000fe20003f66270 */
[----:B------:R-:W-:Y:S02]  /*0ab0*/  IMAD.X R20, RZ, RZ, R9, P4 ;  /* 0x000000ffff147224 */ /* 0x000fe400020e0609 */
[----:B------:R-:W-:Y:S01]  /*0ac0*/  FFMA R18, R18, R8, R19 ;  /* 0x0000000812127223 */ /* 0x000fe20000000013 */
[----:B------:R-:W-:Y:S01]  /*0ad0*/  FFMA R19, R26, R28, R27 ;  /* 0x0000001c1a137223 */ /* 0x000fe2000000001b */
[----:B0-----:R-:W-:Y:S01]  /*0ae0*/  IMAD.WIDE R26, R2, 0x4, R10 ;  /* 0x00000004021a7825 */ /* 0x001fe200078e020a */
[----:B------:R-:W-:Y:S02]  /*0af0*/  SEL R20, R20, R9, !P3 ;  /* 0x0000000914147207 */ /* 0x000fe40005800000 */
[----:B------:R-:W-:-:S02]  /*0b00*/  CS2R R8, SRZ ;  /* 0x0000000000087805 */ /* 0x000fc4000001ff00 */
[----:B------:R-:W-:Y:S01]  /*0b10*/  CS2R R10, SRZ ;  /* 0x00000000000a7805 */ /* 0x000fe2000001ff00 */
[----:B-1----:R-:W-:Y:S01]  /*0b20*/  IMAD.WIDE R24, R4, 0x8, R24 ;  /* 0x0000000804187825 */ /* 0x002fe200078e0218 */
[----:B------:R-:W2:Y:S04]  /*0b30*/  @!P2 LDG.E.EL R23, desc[UR4][R26.64] ;  /* 0x000000041a17a981 */ /* 0x000ea8000c2e1900 */
[----:B------:R-:W3:Y:S01]  /*0b40*/  @!P1 LDG.E.EL.128 R8, desc[UR4][R24.64] ;  /* 0x0000000418089981 */ /* 0x000ee2000c2e1d00 */
[----:B------:R-:W-:-:S06]  /*0b50*/  IMAD.MOV.U32 R21, RZ, RZ, RZ ;  /* 0x000000ffff157224 */ /* 0x000fcc00078e00ff */
[----:B------:R0:W4:Y:S01]  /*0b60*/  @!P2 LDG.E.EL R21, desc[UR4][R26.64] ;  /* 0x000000041a15a981 */ /* 0x000122000c2e1900 */
[----:B------:R-:W-:Y:S01]  /*0b70*/  SEL R22, R29, R22, !P3 ;  /* 0x000000161d167207 */ /* 0x000fe20005800000 */
[----:B------:R-:W-:Y:S01]  /*0b80*/  IMAD R20, R20, 0xc, RZ ;  /* 0x0000000c14147824 */ /* 0x000fe200078e02ff */
[----:B---3--:R-:W-:Y:S02]  /*0b90*/  SEL R25, R8, RZ, !P1 ;  /* 0x000000ff08197207 */ /* 0x008fe40004800000 */
[----:B------:R-:W-:Y:S02]  /*0ba0*/  SEL R28, R9, RZ, !P1 ;  /* 0x000000ff091c7207 */ /* 0x000fe40004800000 */
[----:B------:R-:W-:Y:S02]  /*0bb0*/  IADD3 R8, P5, R25, 0x3, RZ ;  /* 0x0000000319087810 */ /* 0x000fe40007fbe0ff */
[----:B------:R-:W-:Y:S02]  /*0bc0*/  ISETP.GE.AND P4, PT, R28, RZ, PT ;  /* 0x000000ff1c00720c */ /* 0x000fe40003f86270 */
[----:B------:R-:W-:-:S02]  /*0bd0*/  SEL R9, R10, RZ, !P1 ;  /* 0x000000ff0a097207 */ /* 0x000fc40004800000 */
[----:B------:R-:W-:Y:S01]  /*0be0*/  SEL R10, R11, RZ, !P1 ;  /* 0x000000ff0b0a7207 */ /* 0x000fe20004800000 */
[----:B------:R-:W-:Y:S01]  /*0bf0*/  IMAD.X R11, RZ, RZ, R28, P5 ;  /* 0x000000ffff0b7224 */ /* 0x000fe200028e061c */
[----:B------:R-:W-:Y:S02]  /*0c00*/  SEL R8, R8, R25, !P4 ;  /* 0x0000001908087207 */ /* 0x000fe40006000000 */
[----:B------:R-:W-:Y:S02]  /*0c10*/  IADD3 R24, P5, R9, 0x3, RZ ;  /* 0x0000000309187810 */ /* 0x000fe40007fbe0ff */
[----:B------:R-:W-:Y:S02]  /*0c20*/  SEL R11, R11, R28, !P4 ;  /* 0x0000001c0b0b7207 */ /* 0x000fe40006000000 */
[----:B0-----:R-:W-:Y:S02]  /*0c30*/  LEA R26, P6, R8, UR6, 0x2 ;  /* 0x00000006081a7c11 */ /* 0x001fe4000f8c10ff */
[----:B------:R-:W-:-:S02]  /*0c40*/  ISETP.GE.AND P4, PT, R10, RZ, PT ;  /* 0x000000ff0a00720c */ /* 0x000fc40003f86270 */
[----:B------:R-:W-:Y:S01]  /*0c50*/  LEA.HI.X R27, R8, UR7, R11, 0x2, P6 ;  /* 0x00000007081b7c11 */ /* 0x000fe2000b0f140b */
[----:B------:R-:W-:Y:S01]  /*0c60*/  IMAD.X R11, RZ, RZ, R10, P5 ;  /* 0x000000ffff0b7224 */ /* 0x000fe200028e060a */
[----:B------:R-:W-:-:S04]  /*0c70*/  SEL R9, R24, R9, !P4 ;  /* 0x0000000918097207 */ /* 0x000fc80006000000 */
[----:B------:R-:W-:Y:S02]  /*0c80*/  SEL R10, R11, R10, !P4 ;  /* 0x0000000a0b0a7207 */ /* 0x000fe40006000000 */
[----:B------:R-:W-:Y:S02]  /*0c90*/  SEL R11, R14, RZ, !P2 ;  /* 0x000000ff0e0b7207 */ /* 0x000fe40005000000 */
[----:B--2---:R-:W-:Y:S02]  /*0ca0*/  SEL R23, R23, RZ, !P2 ;  /* 0x000000ff17177207 */ /* 0x004fe40005000000 */
[----:B------:R-:W-:Y:S01]  /*0cb0*/  LEA R8, P3, R9, UR6, 0x2 ;  /* 0x0000000609087c11 */ /* 0x000fe2000f8610ff */
[----:B------:R-:W-:-:S03]  /*0cc0*/  FADD R18, -R11, R18 ;  /* 0x000000120b127221 */ /* 0x000fc60000000100 */
[----:B------:R-:W-:Y:S01]  /*0cd0*/  LEA.HI.X R9, R9, UR7, R10, 0x2, P3 ;  /* 0x0000000709097c11 */ /* 0x000fe200098f140a */
[----:B------:R-:W-:Y:S02]  /*0ce0*/  FFMA R18, R18, R23, R11 ;  /* 0x0000001712127223 */ /* 0x000fe4000000000b */
[----:B------:R-:W0:Y:S01]  /*0cf0*/  LDC.64 R10, c[0x0][0x2a0] ;  /* 0x0000a800ff0a7b82 */ /* 0x000e220000000a00 */
[----:B------:R-:W-:Y:S02]  /*0d00*/  IMAD.MOV.U32 R14, RZ, RZ, 0x9 ;  /* 0x00000009ff0e7424 */ /* 0x000fe400078e00ff */
[----:B------:R-:W-:Y:S01]  /*0d10*/  IMAD.WIDE.U32 R8, R22, 0xc, R8 ;  /* 0x0000000c16087825 */ /* 0x000fe200078e0008 */
[----:B------:R-:W-:-:S03]  /*0d20*/  SEL R24, R15, RZ, !P2 ;  /* 0x000000ff0f187207 */ /* 0x000fc60005000000 */
[----:B------:R-:W-:Y:S02]  /*0d30*/  IMAD.IADD R9, R20, 0x1, R9 ;  /* 0x0000000114097824 */ /* 0x000fe400078e0209 */
[----:B------:R-:W-:-:S04]  /*0d40*/  IMAD R25, R3, R14, -0x2400 ;  /* 0xffffdc0003197424 */ /* 0x000fc800078e020e */
[----:B------:R-:W-:Y:S01]  /*0d50*/  IMAD.WIDE R14, R25, 0x4, R8 ;  /* 0x00000004190e7825 */ /* 0x000fe200078e0208 */
[----:B------:R-:W-:-:S03]  /*0d60*/  CS2R R8, SRZ ;  /* 0x0000000000087805 */ /* 0x000fc6000001ff00 */
[----:B0-----:R-:W-:Y:S01]  /*0d70*/  IMAD.WIDE R28, R4, 0x8, R10 ;  /* 0x00000008041c7825 */ /* 0x001fe200078e020a */
[----:B------:R-:W-:-:S06]  /*0d80*/  CS2R R10, SRZ ;  /* 0x00000000000a7805 */ /* 0x000fcc000001ff00 */
[----:B------:R-:W2:Y:S01]  /*0d90*/  @!P1 LDG.E.EL.128 R8, desc[UR4][R28.64] ;  /* 0x000000041c089981 */ /* 0x000ea2000c2e1d00 */
[----:B----4-:R-:W-:Y:S01]  /*0da0*/  SEL R21, R21, RZ, !P2 ;  /* 0x000000ff15157207 */ /* 0x010fe20005000000 */
[----:B------:R-:W-:Y:S01]  /*0db0*/  FADD R19, -R24, R19 ;  /* 0x0000001318137221 */ /* 0x000fe20000000100 */
[----:B------:R-:W-:-:S04]  /*0dc0*/  IMAD.WIDE.U32 R26, R22, 0xc, R26 ;  /* 0x0000000c161a7825 */ /* 0x000fc800078e001a */
[----:B------:R-:W-:Y:S02]  /*0dd0*/  IMAD R23, R13, 0x1200, RZ ;  /* 0x000012000d177824 */ /* 0x000fe400078e02ff */
[----:B------:R-:W-:Y:S01]  /*0de0*/  FFMA R19, R19, R21, R24 ;  /* 0x0000001513137223 */ /* 0x000fe20000000018 */
[----:B------:R-:W-:Y:S02]  /*0df0*/  IMAD.IADD R27, R27, 0x1, R20 ;  /* 0x000000011b1b7824 */ /* 0x000fe400078e0214 */
[----:B------:R-:W-:Y:S02]  /*0e00*/  IMAD.MOV.U32 R24, RZ, RZ, RZ ;  /* 0x000000ffff187224 */ /* 0x000fe400078e00ff */
[----:B------:R-:W-:-:S04]  /*0e10*/  IMAD.WIDE R14, R23, 0x4, R14 ;  /* 0x00000004170e7825 */ /* 0x000fc800078e020e */
[----:B------:R-:W-:Y:S01]  /*0e20*/  IMAD.WIDE R26, R25, 0x4, R26 ;  /* 0x00000004191a7825 */ /* 0x000fe200078e021a */
[----:B------:R2:W3:Y:S03]  /*0e30*/  @!P1 LDG.E.EL R24, desc[UR4][R14.64] ;  /* 0x000000040e189981 */ /* 0x0004e6000c2e1900 */
[----:B------:R-:W-:Y:S02]  /*0e40*/  IMAD.MOV.U32 R21, RZ, RZ, RZ ;  /* 0x000000ffff157224 */ /* 0x000fe400078e00ff */
[----:B------:R-:W-:-:S05]  /*0e50*/  IMAD.WIDE R26, R23, 0x4, R26 ;  /* 0x00000004171a7825 */ /* 0x000fca00078e021a */
[----:B------:R0:W4:Y:S01]  /*0e60*/  @!P1 LDG.E.EL R21, desc[UR4][R26.64] ;  /* 0x000000041a159981 */ /* 0x000122000c2e1900 */
[----:B--2---:R-:W-:Y:S02]  /*0e70*/  SEL R15, R8, RZ, !P1 ;  /* 0x000000ff080f7207 */ /* 0x004fe40004800000 */
[----:B------:R-:W-:Y:S02]  /*0e80*/  SEL R14, R9, RZ, !P1 ;  /* 0x000000ff090e7207 */ /* 0x000fe40004800000 */
[----:B------:R-:W-:Y:S02]  /*0e90*/  IADD3 R8, P4, R15, 0x3, RZ ;  /* 0x000000030f087810 */ /* 0x000fe40007f9e0ff */
[----:B------:R-:W-:Y:S02]  /*0ea0*/  SEL R9, R10, RZ, !P1 ;  /* 0x000000ff0a097207 */ /* 0x000fe40004800000 */
[----:B------:R-:W-:Y:S02]  /*0eb0*/  ISETP.GE.AND P3, PT, R14, RZ, PT ;  /* 0x000000ff0e00720c */ /* 0x000fe40003f66270 */
[----:B------:R-:W-:Y:S01]  /*0ec0*/  SEL R10, R11, RZ, !P1 ;  /* 0x000000ff0b0a7207 */ /* 0x000fe20004800000 */
[----:B------:R-:W-:Y:S01]  /*0ed0*/  IMAD.X R11, RZ, RZ, R14, P4 ;  /* 0x000000ffff0b7224 */ /* 0x000fe200020e060e */
[----:B0-----:R-:W-:-:S02]  /*0ee0*/  IADD3 R26, P5, R9, 0x3, RZ ;  /* 0x00000003091a7810 */ /* 0x001fc40007fbe0ff */
[----:B------:R-:W-:Y:S02]  /*0ef0*/  SEL R8, R8, R15, !P3 ;  /* 0x0000000f08087207 */ /* 0x000fe40005800000 */
[----:B------:R-:W-:Y:S01]  /*0f00*/  ISETP.GE.AND P4, PT, R10, RZ, PT ;  /* 0x000000ff0a00720c */ /* 0x000fe20003f86270 */
[----:B------:R-:W-:Y:S01]  /*0f10*/  IMAD.X R27, RZ, RZ, R10, P5 ;  /* 0x000000ffff1b7224 */ /* 0x000fe200028e060a */
[----:B------:R-:W-:Y:S02]  /*0f20*/  SEL R11, R11, R14, !P3 ;  /* 0x0000000e0b0b7207 */ /* 0x000fe40005800000 */
[----:B------:R-:W-:Y:S02]  /*0f30*/  LEA R14, P3, R8, UR6, 0x2 ;  /* 0x00000006080e7c11 */ /* 0x000fe4000f8610ff */
[----:B------:R-:W-:Y:S02]  /*0f40*/  SEL R9, R26, R9, !P4 ;  /* 0x000000091a097207 */ /* 0x000fe40006000000 */
[----:B------:R-:W-:-:S02]  /*0f50*/  LEA.HI.X R15, R8, UR7, R11, 0x2, P3 ;  /* 0x00000007080f7c11 */ /* 0x000fc400098f140b */
[----:B------:R-:W-:Y:S02]  /*0f60*/  SEL R10, R27, R10, !P4 ;  /* 0x0000000a1b0a7207 */ /* 0x000fe40006000000 */
[C---:B------:R-:W-:Y:S01]  /*0f70*/  LEA R8, P3, R9.reuse, UR6, 0x2 ;  /* 0x0000000609087c11 */ /* 0x040fe2000f8610ff */
[----:B------:R-:W-:Y:S01]  /*0f80*/  IMAD.WIDE.U32 R14, R22, 0xc, R14 ;  /* 0x0000000c160e7825 */ /* 0x000fe200078e000e */
[----:B------:R-:W0:Y:S02]  /*0f90*/  LDC.64 R26, c[0x0][0x2c0] ;  /* 0x0000b000ff1a7b82 */ /* 0x000e240000000a00 */
[----:B------:R-:W-:Y:S01]  /*0fa0*/  LEA.HI.X R9, R9, UR7, R10, 0x2, P3 ;  /* 0x0000000709097c11 */ /* 0x000fe200098f140a */
[----:B------:R-:W-:Y:S01]  /*0fb0*/  IMAD.IADD R15, R20, 0x1, R15 ;  /* 0x00000001140f7824 */ /* 0x000fe200078e020f */
[----:B----4-:R-:W-:Y:S01]  /*0fc0*/  SEL R21, R21, RZ, !P1 ;  /* 0x000000ff15157207 */ /* 0x010fe20004800000 */
[----:B------:R-:W-:-:S03]  /*0fd0*/  ULDC.64 UR6, c[0x0][0x2d0] ;  /* 0x0000b40000067ab9 */ /* 0x000fc60000000a00 */
[----:B------:R-:W1:Y:S01]  /*0fe0*/  LDC.64 R10, c[0x0][0x2a8] ;  /* 0x0000aa00ff0a7b82 */ /* 0x000e620000000a00 */
[----:B------:R-:W-:-:S04]  /*0ff0*/  IMAD.WIDE.U32 R8, R22, 0xc, R8 ;  /* 0x0000000c16087825 */ /* 0x000fc800078e0008 */
[----:B------:R-:W-:-:S04]  /*1000*/  IMAD.WIDE R14, R25, 0x4, R14 ;  /* 0x00000004190e7825 */ /* 0x000fc800078e020e */
[----:B------:R-:W-:Y:S02]  /*1010*/  IMAD.IADD R9, R20, 0x1, R9 ;  /* 0x0000000114097824 */ /* 0x000fe400078e0209 */
[----:B------:R-:W-:Y:S02]  /*1020*/  IMAD.MOV.U32 R20, RZ, RZ, RZ ;  /* 0x000000ffff147224 */ /* 0x000fe400078e00ff */
[----:B------:R-:W-:-:S04]  /*1030*/  IMAD.WIDE R14, R23, 0x4, R14 ;  /* 0x00000004170e7825 */ /* 0x000fc800078e020e */
[----:B------:R-:W-:Y:S01]  /*1040*/  IMAD.WIDE R28, R25, 0x4, R8 ;  /* 0x00000004191c7825 */ /* 0x000fe200078e0208 */
[----:B------:R-:W-:Y:S01]  /*1050*/  CS2R R8, SRZ ;  /* 0x0000000000087805 */ /* 0x000fe2000001ff00 */
[----:B------:R2:W4:Y:S02]  /*1060*/  @!P1 LDG.E.EL R20, desc[UR4][R14.64] ;  /* 0x000000040e149981 */ /* 0x000524000c2e1900 */
[----:B-1----:R-:W-:Y:S01]  /*1070*/  IMAD.WIDE R10, R4, 0x4, R10 ;  /* 0x00000004040a7825 */ /* 0x002fe200078e020a */
[----:B------:R-:W-:-:S03]  /*1080*/  ISETP.NE.AND P3, PT, R17, 0x600, PT ;  /* 0x000006001100780c */ /* 0x000fc60003f65270 */
[----:B------:R-:W-:Y:S01]  /*1090*/  IMAD.MOV.U32 R22, RZ, RZ, RZ ;  /* 0x000000ffff167224 */ /* 0x000fe200078e00ff */
[----:B------:R1:W5:Y:S01]  /*10a0*/  @!P1 LDG.E.EL.64 R8, desc[UR4][R10.64] ;  /* 0x000000040a089981 */ /* 0x000362000c2e1b00 */
[----:B------:R-:W-:Y:S01]  /*10b0*/  IMAD.WIDE R28, R23, 0x4, R28 ;  /* 0x00000004171c7825 */ /* 0x000fe200078e021c */
[----:B--2---:R-:W-:-:S04]  /*10c0*/  CS2R R14, SRZ ;  /* 0x00000000000e7805 */ /* 0x004fc8000001ff00 */
[----:B------:R-:W2:Y:S01]  /*10d0*/  @!P1 LDG.E.EL R22, desc[UR4][R28.64] ;  /* 0x000000041c169981 */ /* 0x000ea2000c2e1900 */
[----:B0-----:R-:W-:Y:S01]  /*10e0*/  IMAD.WIDE R26, R2, 0x8, R26 ;  /* 0x00000008021a7825 */ /* 0x001fe200078e021a */
[----:B-1----:R-:W0:Y:S04]  /*10f0*/  LDC.64 R10, c[0x0][0x2b0] ;  /* 0x0000ac00ff0a7b82 */ /* 0x002e280000000a00 */
[----:B------:R1:W2:Y:S01]  /*1100*/  @!P3 LDG.E.EL.64 R14, desc[UR4][R26.64] ;  /* 0x000000041a0eb981 */ /* 0x0002a2000c2e1b00 */
[----:B---3--:R-:W-:-:S03]  /*1110*/  SEL R24, R24, RZ, !P1 ;  /* 0x000000ff18187207 */ /* 0x008fc60004800000 */
[----:B-1----:R-:W1:Y:S01]  /*1120*/  LDC.64 R26, c[0x0][0x280] ;  /* 0x0000a000ff1a7b82 */ /* 0x002e620000000a00 */
[----:B----4-:R-:W-:-:S05]  /*1130*/  SEL R20, R20, RZ, !P1 ;  /* 0x000000ff14147207 */ /* 0x010fca0004800000 */
[----:B------:R-:W-:Y:S01]  /*1140*/  FADD R20, -R21, R20 ;  /* 0x0000001415147221 */ /* 0x000fe20000000100 */
[----:B-----5:R-:W-:Y:S02]  /*1150*/  SEL R8, R8, RZ, !P1 ;  /* 0x000000ff08087207 */ /* 0x020fe40004800000 */
[----:B------:R-:W-:-:S03]  /*1160*/  SEL R23, R9, RZ, !P1 ;  /* 0x000000ff09177207 */ /* 0x000fc60004800000 */
[----:B------:R-:W-:Y:S01]  /*1170*/  FFMA R21, R20, R8, R21 ;  /* 0x0000000814157223 */ /* 0x000fe20000000015 */
[----:B--2---:R-:W-:Y:S01]  /*1180*/  SEL R17, R22, RZ, !P1 ;  /* 0x000000ff16117207 */ /* 0x004fe20004800000 */
[----:B0-----:R-:W-:Y:S02]  /*1190*/  IMAD.WIDE R8, R2, 0x4, R10 ;  /* 0x0000000402087825 */ /* 0x001fe400078e020a */
[----:B------:R-:W0:Y:S02]  /*11a0*/  LDC.64 R10, c[0x0][0x2c8] ;  /* 0x0000b200ff0a7b82 */ /* 0x000e240000000a00 */
[----:B------:R-:W-:-:S04]  /*11b0*/  FADD R25, -R24, R17 ;  /* 0x0000001118197221 */ /* 0x000fc80000000100 */
[----:B------:R-:W-:Y:S01]  /*11c0*/  FFMA R20, R25, R23, R24 ;  /* 0x0000001719147223 */ /* 0x000fe20000000018 */
[----:B------:R-:W-:Y:S01]  /*11d0*/  SEL R24, R15, RZ, !P3 ;  /* 0x000000ff0f187207 */ /* 0x000fe20005800000 */
[----:B------:R-:W-:Y:S01]  /*11e0*/  VIADD R23, R3, 0xfffffc00 ;  /* 0xfffffc0003177836 */ /* 0x000fe20000000000 */
[----:B------:R-:W-:-:S03]  /*11f0*/  SEL R15, R14, RZ, !P3 ;  /* 0x000000ff0e0f7207 */ /* 0x000fc60005800000 */
[----:B------:R-:W-:Y:S01]  /*1200*/  IMAD R23, R23, 0x40, R16 ;  /* 0x0000004017177824 */ /* 0x000fe200078e0210 */
[----:B------:R-:W-:Y:S01]  /*1210*/  IADD3 R14, P5, R15, 0x6, RZ ;  /* 0x000000060f0e7810 */ /* 0x000fe20007fbe0ff */
[----:B------:R-:W-:Y:S02]  /*1220*/  IMAD.MOV.U32 R22, RZ, RZ, RZ ;  /* 0x000000ffff167224 */ /* 0x000fe400078e00ff */
[----:B-1----:R-:W-:Y:S01]  /*1230*/  IMAD.WIDE R28, R23, 0x4, R26 ;  /* 0x00000004171c7825 */ /* 0x002fe200078e021a */
[----:B------:R-:W-:-:S03]  /*1240*/  ISETP.GE.AND P4, PT, R24, RZ, PT ;  /* 0x000000ff1800720c */ /* 0x000fc60003f86270 */
[----:B------:R-:W-:Y:S01]  /*1250*/  IMAD.MOV.U32 R17, RZ, RZ, RZ ;  /* 0x000000ffff117224 */ /* 0x000fe200078e00ff */
[----:B------:R-:W2:Y:S01]  /*1260*/  @!P1 LDG.E.EL R22, desc[UR4][R8.64] ;  /* 0x0000000408169981 */ /* 0x000ea2000c2e1900 */
[----:B------:R-:W-:-:S04]  /*1270*/  IMAD.X R27, RZ, RZ, R24, P5 ;  /* 0x000000ffff1b7224 */ /* 0x000fc800028e0618 */
[----:B------:R1:W3:Y:S01]  /*1280*/  @!P1 LDG.E.EL R17, desc[UR4][R8.64] ;  /* 0x0000000408119981 */ /* 0x0002e2000c2e1900 */
[----:B------:R-:W-:Y:S01]  /*1290*/  SEL R27, R27, R24, !P4 ;  /* 0x000000181b1b7207 */ /* 0x000fe20006000000 */
[----:B0-----:R-:W-:Y:S01]  /*12a0*/  IMAD.WIDE R24, R4, 0x8, R10 ;  /* 0x0000000804187825 */ /* 0x001fe200078e020a */
[----:B------:R-:W-:Y:S02]  /*12b0*/  CS2R R10, SRZ ;  /* 0x00000000000a7805 */ /* 0x000fe4000001ff00 */
[----:B-1----:R-:W-:-:S06]  /*12c0*/  CS2R R8, SRZ ;  /* 0x0000000000087805 */ /* 0x002fcc000001ff00 */
[----:B------:R-:W4:Y:S01]  /*12d0*/  @!P3 LDG.E.EL.128 R8, desc[UR4][R24.64] ;  /* 0x000000041808b981 */ /* 0x000f22000c2e1d00 */
[----:B------:R-:W-:Y:S01]  /*12e0*/  SEL R23, R14, R15, !P4 ;  /* 0x0000000f0e177207 */ /* 0x000fe20006000000 */
[----:B------:R-:W-:Y:S02]  /*12f0*/  IMAD.MOV.U32 R14, RZ, RZ, RZ ;  /* 0x000000ffff0e7224 */ /* 0x000fe400078e00ff */
[----:B------:R-:W-:-:S06]  /*1300*/  IMAD.MOV.U32 R15, RZ, RZ, RZ ;  /* 0x000000ffff0f7224 */ /* 0x000fcc00078e00ff */
[----:B------:R0:W5:Y:S01]  /*1310*/  @!P1 LDG.E.64 R14, desc[UR4][R28.64] ;  /* 0x000000041c0e9981 */ /* 0x000162000c1e1b00 */
[----:B------:R-:W-:Y:S01]  /*1320*/  IMAD R27, R27, 0x18, RZ ;  /* 0x000000181b1b7824 */ /* 0x000fe200078e02ff */
[----:B----4-:R-:W-:Y:S02]  /*1330*/  SEL R9, R9, RZ, !P3 ;  /* 0x000000ff09097207 */ /* 0x010fe40005800000 */
[----:B------:R-:W-:Y:S02]  /*1340*/  SEL R26, R8, RZ, !P3 ;  /* 0x000000ff081a7207 */ /* 0x000fe40005800000 */
[----:B------:R-:W-:Y:S02]  /*1350*/  SEL R8, R11, RZ, !P3 ;  /* 0x000000ff0b087207 */ /* 0x000fe40005800000 */
[----:B------:R-:W-:Y:S02]  /*1360*/  ISETP.GE.AND P4, PT, R9, RZ, PT ;  /* 0x000000ff0900720c */ /* 0x000fe40003f86270 */
[----:B------:R-:W-:-:S02]  /*1370*/  IADD3 R11, P6, R26, 0x6, RZ ;  /* 0x000000061a0b7810 */ /* 0x000fc40007fde0ff */
[----:B------:R-:W-:Y:S02]  /*1380*/  SEL R10, R10, RZ, !P3 ;  /* 0x000000ff0a0a7207 */ /* 0x000fe40005800000 */
[----:B------:R-:W-:Y:S01]  /*1390*/  SEL R11, R11, R26, !P4 ;  /* 0x0000001a0b0b7207 */ /* 0x000fe20006000000 */
[----:B------:R-:W-:Y:S01]  /*13a0*/  IMAD.X R26, RZ, RZ, R9, P6 ;  /* 0x000000ffff1a7224 */ /* 0x000fe200030e0609 */
[----:B------:R-:W-:Y:S02]  /*13b0*/  ISETP.GE.AND P5, PT, R8, RZ, PT ;  /* 0x000000ff0800720c */ /* 0x000fe40003fa6270 */
[----:B0-----:R-:W-:Y:S02]  /*13c0*/  IADD3 R29, P6, R10, 0x6, RZ ;  /* 0x000000060a1d7810 */ /* 0x001fe40007fde0ff */
[----:B------:R-:W-:Y:S02]  /*13d0*/  SEL R26, R26, R9, !P4 ;  /* 0x000000091a1a7207 */ /* 0x000fe40006000000 */
[----:B------:R-:W-:-:S02]  /*13e0*/  SEL R24, R29, R10, !P5 ;  /* 0x0000000a1d187207 */ /* 0x000fc40006800000 */
[----:B------:R-:W-:Y:S01]  /*13f0*/  LEA R10, P4, R11, UR6, 0x2 ;  /* 0x000000060b0a7c11 */ /* 0x000fe2000f8810ff */
[----:B------:R-:W-:-:S03]  /*1400*/  IMAD.X R9, RZ, RZ, R8, P6 ;  /* 0x000000ffff097224 */ /* 0x000fc600030e0608 */
[----:B------:R-:W-:Y:S02]  /*1410*/  LEA.HI.X R11, R11, UR7, R26, 0x2, P4 ;  /* 0x000000070b0b7c11 */ /* 0x000fe4000a0f141a */
[----:B------:R-:W-:Y:S02]  /*1420*/  SEL R9, R9, R8, !P5 ;  /* 0x0000000809097207 */ /* 0x000fe40006800000 */
[----:B-----5:R-:W-:Y:S01]  /*1430*/  SEL R14, R14, RZ, !P1 ;  /* 0x000000ff0e0e7207 */ /* 0x020fe20004800000 */
[----:B------:R-:W-:Y:S01]  /*1440*/  IMAD.WIDE.U32 R10, R23, 0x18, R10 ;  /* 0x00000018170a7825 */ /* 0x000fe200078e000a */
[----:B------:R-:W-:Y:S02]  /*1450*/  LEA R8, P4, R24, UR6, 0x2 ;  /* 0x0000000618087c11 */ /* 0x000fe4000f8810ff */
[----:B--2---:R-:W-:Y:S01]  /*1460*/  SEL R22, R22, RZ, !P1 ;  /* 0x000000ff16167207 */ /* 0x004fe20004800000 */
[----:B------:R-:W-:Y:S01]  /*1470*/  FADD R21, -R14, R21 ;  /* 0x000000150e157221 */ /* 0x000fe20000000100 */
[----:B------:R-:W-:Y:S01]  /*1480*/  LEA.HI.X R9, R24, UR7, R9, 0x2, P4 ;  /* 0x0000000718097c11 */ /* 0x000fe2000a0f1409 */
[----:B------:R-:W-:-:S02]  /*1490*/  IMAD.IADD R25, R11, 0x1, R27 ;  /* 0x000000010b197824 */ /* 0x000fc400078e021b */
[----:B------:R-:W-:Y:S02]  /*14a0*/  IMAD.MOV.U32 R24, RZ, RZ, R10 ;  /* 0x000000ffff187224 */ /* 0x000fe400078e000a */
[----:B------:R-:W0:Y:S01]  /*14b0*/  LDC.64 R10, c[0x0][0x2d8] ;  /* 0x0000b600ff0a7b82 */ /* 0x000e220000000a00 */
[----:B------:R-:W-:Y:S01]  /*14c0*/  FFMA R14, R21, R22, R14 ;  /* 0x00000016150e7223 */ /* 0x000fe2000000000e */
[----:B------:R-:W-:Y:S02]  /*14d0*/  IMAD.MOV.U32 R22, RZ, RZ, 0x24 ;  /* 0x00000024ff167424 */ /* 0x000fe400078e00ff */
[----:B------:R-:W-:-:S04]  /*14e0*/  IMAD.WIDE.U32 R8, R23, 0x18, R8 ;  /* 0x0000001817087825 */ /* 0x000fc800078e0008 */
[----:B------:R-:W-:Y:S02]  /*14f0*/  IMAD R21, R3, R22, -0xd800 ;  /* 0xffff280003157424 */ /* 0x000fe400078e0216 */
[----:B------:R-:W-:Y:S02]  /*1500*/  IMAD.IADD R9, R27, 0x1, R9 ;  /* 0x000000011b097824 */ /* 0x000fe400078e0209 */
[----:B------:R-:W-:-:S04]  /*1510*/  IMAD.WIDE R28, R21, 0x4, R24 ;  /* 0x00000004151c7825 */ /* 0x000fc800078e0218 */
[----:B------:R-:W-:-:S04]  /*1520*/  IMAD.WIDE R24, R21, 0x4, R8 ;  /* 0x0000000415187825 */ /* 0x000fc800078e0208 */
[----:B------:R-:W-:Y:S02]  /*1530*/  IMAD R26, R13, 0x4800, RZ ;  /* 0x000048000d1a7824 */ /* 0x000fe400078e02ff */
[----:B------:R-:W-:Y:S02]  /*1540*/  IMAD.MOV.U32 R21, RZ, RZ, RZ ;  /* 0x000000ffff157224 */ /* 0x000fe400078e00ff */
[----:B------:R-:W-:Y:S01]  /*1550*/  IMAD.WIDE R24, R26, 0x4, R24 ;  /* 0x000000041a187825 */ /* 0x000fe200078e0218 */
[----:B------:R-:W-:-:S04]  /*1560*/  CS2R R8, SRZ ;  /* 0x0000000000087805 */ /* 0x000fc8000001ff00 */
[----:B------:R0:W2:Y:S02]  /*1570*/  @!P3 LDG.E.EL R21, desc[UR4][R24.64] ;  /* 0x000000041815b981 */ /* 0x0000a4000c2e1900 */
[----:B0-----:R-:W-:Y:S01]  /*1580*/  IMAD.WIDE R24, R4, 0x8, R10 ;  /* 0x0000000804187825 */ /* 0x001fe200078e020a */
[----:B------:R-:W-:-:S06]  /*1590*/  CS2R R10, SRZ ;  /* 0x00000000000a7805 */ /* 0x000fcc000001ff00 */
[----:B------:R-:W4:Y:S01]  /*15a0*/  @!P3 LDG.E.EL.128 R8, desc[UR4][R24.64] ;  /* 0x000000041808b981 */ /* 0x000f22000c2e1d00 */
[----:B------:R-:W-:Y:S02]  /*15b0*/  IMAD.MOV.U32 R13, RZ, RZ, RZ ;  /* 0x000000ffff0d7224 */ /* 0x000fe400078e00ff */
[----:B------:R-:W-:-:S05]  /*15c0*/  IMAD.WIDE R28, R26, 0x4, R28 ;  /* 0x000000041a1c7825 */ /* 0x000fca00078e021c */
[----:B------:R0:W5:Y:S02]  /*15d0*/  @!P3 LDG.E.EL R13, desc[UR4][R28.64] ;  /* 0x000000041c0db981 */ /* 0x000164000c2e1900 */
[----:B0-----:R-:W-:-:S04]  /*15e0*/  IMAD.MOV.U32 R28, RZ, RZ, 0x24 ;  /* 0x00000024ff1c7424 */ /* 0x001fc800078e00ff */
[----:B------:R-:W-:Y:S01]  /*15f0*/  IMAD R28, R3, R28, -0xd800 ;  /* 0xffff2800031c7424 */ /* 0x000fe200078e021c */
[----:B----4-:R-:W-:Y:S02]  /*1600*/  SEL R8, R8, RZ, !P3 ;  /* 0x000000ff08087207 */ /* 0x010fe40005800000 */
[----:B------:R-:W-:Y:S02]  /*1610*/  SEL R29, R9, RZ, !P3 ;  /* 0x000000ff091d7207 */ /* 0x000fe40005800000 */
[----:B------:R-:W-:Y:S02]  /*1620*/  IADD3 R9, P5, R8, 0x6, RZ ;  /* 0x0000000608097810 */ /* 0x000fe40007fbe0ff */
[----:B------:R-:W-:-:S03]  /*1630*/  ISETP.GE.AND P4, PT, R29, RZ, PT ;  /* 0x000000ff1d00720c */ /* 0x000fc60003f86270 */
[----:B------:R-:W-:Y:S01]  /*1640*/  IMAD.X R22, RZ, RZ, R29, P5 ;  /* 0x000000ffff167224 */ /* 0x000fe200028e061d */
[----:B------:R-:W-:Y:S02]  /*1650*/  SEL R9, R9, R8, !P4 ;  /* 0x0000000809097207 */ /* 0x000fe40006000000 */
[----:B------:R-:W-:Y:S02]  /*1660*/  SEL R10, R10, RZ, !P3 ;  /* 0x000000ff0a0a7207 */ /* 0x000fe40005800000 */
[----:B------:R-:W-:Y:S02]  /*1670*/  SEL R22, R22, R29, !P4 ;  /* 0x0000001d16167207 */ /* 0x000fe40006000000 */
[----:B------:R-:W-:Y:S02]  /*1680*/  LEA R8, P4, R9, UR6, 0x2 ;  /* 0x0000000609087c11 */ /* 0x000fe4000f8810ff */
[----:B------:R-:W-:Y:S02]  /*1690*/  SEL R25, R11, RZ, !P3 ;  /* 0x000000ff0b197207 */ /* 0x000fe40005800000 */
[----:B------:R-:W-:-:S02]  /*16a0*/  IADD3 R11, P5, R10, 0x6, RZ ;  /* 0x000000060a0b7810 */ /* 0x000fc40007fbe0ff */
[----:B------:R-:W-:Y:S02]  /*16b0*/  LEA.HI.X R9, R9, UR7, R22, 0x2, P4 ;  /* 0x0000000709097c11 */ /* 0x000fe4000a0f1416 */
[----:B------:R-:W-:Y:S01]  /*16c0*/  ISETP.GE.AND P4, PT, R25, RZ, PT ;  /* 0x000000ff1900720c */ /* 0x000fe20003f86270 */
[----:B------:R-:W-:-:S03]  /*16d0*/  IMAD.X R24, RZ, RZ, R25, P5 ;  /* 0x000000ffff187224 */ /* 0x000fc600028e0619 */
[----:B------:R-:W-:Y:S02]  /*16e0*/  SEL R11, R11, R10, !P4 ;  /* 0x0000000a0b0b7207 */ /* 0x000fe40006000000 */
[----:B------:R-:W-:Y:S02]  /*16f0*/  SEL R24, R24, R25, !P4 ;  /* 0x0000001918187207 */ /* 0x000fe40006000000 */
[----:B------:R-:W-:-:S04]  /*1700*/  LEA R10, P4, R11, UR6, 0x2 ;  /* 0x000000060b0a7c11 */ /* 0x000fc8000f8810ff */
[----:B------:R-:W-:Y:S01]  /*1710*/  LEA.HI.X R11, R11, UR7, R24, 0x2, P4 ;  /* 0x000000070b0b7c11 */ /* 0x000fe2000a0f1418 */
[C---:B------:R-:W-:Y:S01]  /*1720*/  IMAD.WIDE.U32 R8, R23.reuse, 0x18, R8 ;  /* 0x0000001817087825 */ /* 0x040fe200078e0008 */
[----:B------:R-:W0:Y:S01]  /*1730*/  LDC.64 R24, c[0x0][0x2e8] ;  /* 0x0000ba00ff187b82 */ /* 0x000e220000000a00 */
[----:B------:R-:W-:Y:S02]  /*1740*/  ULDC.64 UR6, c[0x0][0x2f0] ;  /* 0x0000bc0000067ab9 */ /* 0x000fe40000000a00 */
[----:B------:R-:W-:-:S04]  /*1750*/  IMAD.WIDE.U32 R10, R23, 0x18, R10 ;  /* 0x00000018170a7825 */ /* 0x000fc800078e000a */
[C---:B------:R-:W-:Y:S02]  /*1760*/  IMAD.IADD R9, R27.reuse, 0x1, R9 ;  /* 0x000000011b097824 */ /* 0x040fe400078e0209 */
[----:B------:R-:W-:Y:S02]  /*1770*/  IMAD.IADD R11, R27, 0x1, R11 ;  /* 0x000000011b0b7824 */ /* 0x000fe400078e020b */
[----:B------:R-:W-:-:S04]  /*1780*/  IMAD.WIDE R8, R28, 0x4, R8 ;  /* 0x000000041c087825 */ /* 0x000fc800078e0208 */
[----:B------:R-:W-:Y:S02]  /*1790*/  IMAD.WIDE R28, R28, 0x4, R10 ;  /* 0x000000041c1c7825 */ /* 0x000fe400078e020a */
[----:B------:R-:W1:Y:S02]  /*17a0*/  LDC.64 R10, c[0x0][0x2e0] ;  /* 0x0000b800ff0a7b82 */ /* 0x000e640000000a00 */
[----:B------:R-:W-:Y:S02]  /*17b0*/  IMAD.MOV.U32 R22, RZ, RZ, RZ ;  /* 0x000000ffff167224 */ /* 0x000fe400078e00ff */
[----:B------:R-:W-:-:S05]  /*17c0*/  IMAD.WIDE R8, R26, 0x4, R8 ;  /* 0x000000041a087825 */ /* 0x000fca00078e0208 */
[----:B------:R4:W3:Y:S01]  /*17d0*/  @!P3 LDG.E.EL R22, desc[UR4][R8.64] ;  /* 0x000000040816b981 */ /* 0x0008e2000c2e1900 */
[----:B------:R-:W-:Y:S02]  /*17e0*/  IMAD.MOV.U32 R23, RZ, RZ, RZ ;  /* 0x000000ffff177224 */ /* 0x000fe400078e00ff */
[----:B------:R-:W-:-:S05]  /*17f0*/  IMAD.WIDE R28, R26, 0x4, R28 ;  /* 0x000000041a1c7825 */ /* 0x000fca00078e021c */
[----:B------:R1:W3:Y:S01]  /*1800*/  @!P3 LDG.E.EL R23, desc[UR4][R28.64] ;  /* 0x000000041c17b981 */ /* 0x0002e2000c2e1900 */
[----:B----4-:R-:W4:Y:S01]  /*1810*/  LDC.64 R8, c[0x0][0x2b8] ;  /* 0x0000ae00ff087b82 */ /* 0x010f220000000a00 */
[----:B0-----:R-:W-:Y:S01]  /*1820*/  IMAD.WIDE R26, R2, 0x4, R24 ;  /* 0x00000004021a7825 */ /* 0x001fe200078e0218 */
[----:B------:R-:W-:-:S03]  /*1830*/  CS2R R24, SRZ ;  /* 0x0000000000187805 */ /* 0x000fc6000001ff00 */
[----:B-1----:R-:W-:Y:S01]  /*1840*/  IMAD.WIDE R28, R4, 0x4, R10 ;  /* 0x00000004041c7825 */ /* 0x002fe200078e020a */
[----:B------:R-:W-:Y:S02]  /*1850*/  CS2R R10, SRZ ;  /* 0x00000000000a7805 */ /* 0x000fe4000001ff00 */
[----:B------:R-:W3:Y:S01]  /*1860*/  @!P3 LDG.E.EL R24, desc[UR4][R26.64] ;  /* 0x000000041a18b981 */ /* 0x000ee2000c2e1900 */
[----:B------:R-:W-:-:S03]  /*1870*/  VIADD R2, R3, 0xfffffa00 ;  /* 0xfffffa0003027836 */ /* 0x000fc60000000000 */
[----:B------:R0:W3:Y:S01]  /*1880*/  @!P3 LDG.E.EL R25, desc[UR4][R26.64] ;  /* 0x000000041a19b981 */ /* 0x0000e2000c2e1900 */
[----:B------:R-:W-:-:S03]  /*1890*/  IMAD R2, R2, 0x40, R16 ;  /* 0x0000004002027824 */ /* 0x000fc600078e0210 */
[----:B------:R4:W3:Y:S01]  /*18a0*/  @!P3 LDG.E.EL.64 R10, desc[UR4][R28.64] ;  /* 0x000000041c0ab981 */ /* 0x0008e2000c2e1b00 */
[C---:B0-----:R-:W-:Y:S02]  /*18b0*/  IMAD.SHL.U32 R27, R3.reuse, 0x40, RZ ;  /* 0x00000040031b7824 */ /* 0x041fe400078e00ff */
[----:B----4-:R-:W-:Y:S01]  /*18c0*/  IMAD.WIDE R28, R2, 0x4, R8 ;  /* 0x00000004021c7825 */ /* 0x010fe200078e0208 */
[----:B------:R-:W-:Y:S02]  /*18d0*/  CS2R R8, SRZ ;  /* 0x0000000000087805 */ /* 0x000fe4000001ff00 */
[----:B------:R-:W-:Y:S02]  /*18e0*/  SHF.R.S32.HI R2, RZ, 0x1f, R16 ;  /* 0x0000001fff027819 */ /* 0x000fe40000011410 */
[----:B------:R-:W-:Y:S02]  /*18f0*/  IADD3 R16, P5, R16, R27, RZ ;  /* 0x0000001b10107210 */ /* 0x000fe40007fbe0ff */
[----:B------:R-:W-:Y:S01]  /*1900*/  ISETP.GT.AND P4, PT, R3, 0x7ff, PT ;  /* 0x000007ff0300780c */ /* 0x000fe20003f84270 */
[----:B------:R-:W4:Y:S01]  /*1910*/  @!P3 LDG.E.64 R8, desc[UR4][R28.64] ;  /* 0x000000041c08b981 */ /* 0x000f22000c1e1b00 */
[----:B------:R-:W-:-:S02]  /*1920*/  LEA.HI.X.SX32 R27, R27, R2, 0x1, P5 ;  /* 0x000000021b1b7211 */ /* 0x000fc400028f0eff */
[C---:B------:R-:W-:Y:S02]  /*1930*/  LEA R26, P5, R16.reuse, UR6, 0x2 ;  /* 0x00000006101a7c11 */ /* 0x040fe4000f8a10ff */
[----:B------:R-:W-:Y:S02]  /*1940*/  CS2R R2, SRZ ;  /* 0x0000000000027805 */ /* 0x000fe4000001ff00 */
[----:B------:R-:W-:-:S05]  /*1950*/  LEA.HI.X R27, R16, UR7, R27, 0x2, P5 ;  /* 0x00000007101b7c11 */ /* 0x000fca000a8f141b */
[----:B------:R-:W4:Y:S01]  /*1960*/  @P4 LDG.E.64 R2, desc[UR4][R26.64+-0x80000] ;  /* 0xf80000041a024981 */ /* 0x000f22000c1e1b00 */
[----:B-----5:R-:W-:Y:S02]  /*1970*/  SEL R13, R13, RZ, !P3 ;  /* 0x000000ff0d0d7207 */ /* 0x020fe40005800000 */
[----:B--2---:R-:W-:Y:S02]  /*1980*/  SEL R21, R21, RZ, !P3 ;  /* 0x000000ff15157207 */ /* 0x004fe40005800000 */
[----:B------:R-:W-:Y:S02]  /*1990*/  SEL R15, R15, RZ, !P1 ;  /* 0x000000ff0f0f7207 */ /* 0x000fe40004800000 */
[----:B------:R-:W-:-:S03]  /*19a0*/  SEL R6, R6, RZ, !P0 ;  /* 0x000000ff06067207 */ /* 0x000fc60004000000 */
[----:B------:R-:W-:Y:S01]  /*19b0*/  FADD R20, -R15, R20 ;  /* 0x000000140f147221 */ /* 0x000fe20000000100 */
[----:B---3--:R-:W-:-:S05]  /*19c0*/  SEL R22, R22, RZ, !P3 ;  /* 0x000000ff16167207 */ /* 0x008fca0005800000 */
[----:B------:R-:W-:Y:S01]  /*19d0*/  FADD R22, -R13, R22 ;  /* 0x000000160d167221 */ /* 0x000fe20000000100 */
[----:B------:R-:W-:-:S05]  /*19e0*/  SEL R4, R23, RZ, !P3 ;  /* 0x000000ff17047207 */ /* 0x000fca0005800000 */
[----:B------:R-:W-:Y:S01]  /*19f0*/  FADD R4, -R21, R4 ;  /* 0x0000000415047221 */ /* 0x000fe20000000100 */
[----:B------:R-:W-:Y:S02]  /*1a00*/  SEL R10, R10, RZ, !P3 ;  /* 0x000000ff0a0a7207 */ /* 0x000fe40005800000 */
[----:B------:R-:W-:-:S03]  /*1a10*/  SEL R16, R11, RZ, !P3 ;  /* 0x000000ff0b107207 */ /* 0x000fc60005800000 */
[----:B------:R-:W-:Y:S02]  /*1a20*/  FFMA R13, R22, R10, R13 ;  /* 0x0000000a160d7223 */ /* 0x000fe4000000000d */
[----:B------:R-:W0:Y:S01]  /*1a30*/  LDC.64 R10, c[0x0][0x2f8] ;  /* 0x0000be00ff0a7b82 */ /* 0x000e220000000a00 */
[----:B------:R-:W-:Y:S01]  /*1a40*/  FFMA R16, R4, R16, R21 ;  /* 0x0000001004107223 */ /* 0x000fe20000000015 */
[----:B------:R-:W-:Y:S02]  /*1a50*/  SEL R4, R17, RZ, !P1 ;  /* 0x000000ff11047207 */ /* 0x000fe40004800000 */
[----:B------:R-:W-:Y:S02]  /*1a60*/  SEL R24, R24, RZ, !P3 ;  /* 0x000000ff18187207 */ /* 0x000fe40005800000 */
[----:B------:R-:W-:Y:S02]  /*1a70*/  SEL R25, R25, RZ, !P3 ;  /* 0x000000ff19197207 */ /* 0x000fe40005800000 */
[----:B----4-:R-:W-:-:S02]  /*1a80*/  SEL R8, R8, RZ, !P3 ;  /* 0x000000ff08087207 */ /* 0x010fc40005800000 */
[----:B------:R-:W-:Y:S02]  /*1a90*/  SEL R21, R9, RZ, !P3 ;  /* 0x000000ff09157207 */ /* 0x000fe40005800000 */
[----:B------:R-:W-:Y:S01]  /*1aa0*/  SEL R9, R7, RZ, !P0 ;  /* 0x000000ff07097207 */ /* 0x000fe20004000000 */
[----:B------:R-:W-:Y:S02]  /*1ab0*/  FADD R13, -R8, R13 ;  /* 0x0000000d080d7221 */ /* 0x000fe40000000100 */
[----:B------:R-:W-:Y:S01]  /*1ac0*/  FADD R16, -R21, R16 ;  /* 0x0000001015107221 */ /* 0x000fe20000000100 */
[----:B------:R-:W-:Y:S01]  /*1ad0*/  FFMA R4, R20, R4, R15 ;  /* 0x0000000414047223 */ /* 0x000fe2000000000f */
[----:B------:R-:W-:Y:S01]  /*1ae0*/  FFMA R7, R13, R24, R8 ;  /* 0x000000180d077223 */ /* 0x000fe20000000008 */
[----:B------:R-:W-:Y:S01]  /*1af0*/  FADD R12, -R9, R12 ;  /* 0x0000000c090c7221 */ /* 0x000fe20000000100 */
[----:B------:R-:W-:Y:S01]  /*1b00*/  FFMA R25, R16, R25, R21 ;  /* 0x0000001910197223 */ /* 0x000fe20000000015 */
[----:B------:R-:W-:-:S02]  /*1b10*/  @P3 SEL R7, R2, RZ, P4 ;  /* 0x000000ff02073207 */ /* 0x000fc40002000000 */
[----:B------:R-:W-:Y:S01]  /*1b20*/  @P3 SEL R25, R3, RZ, P4 ;  /* 0x000000ff03193207 */ /* 0x000fe20002000000 */
[----:B------:R-:W-:Y:S01]  /*1b30*/  FFMA R6, R12, R6, R9 ;  /* 0x000000060c067223 */ /* 0x000fe20000000009 */
[----:B------:R-:W-:Y:S02]  /*1b40*/  @P2 FSEL R18, R14, R7, !P1 ;  /* 0x000000070e122208 */ /* 0x000fe40004800000 */
[----:B------:R-:W-:Y:S01]  /*1b50*/  @P2 FSEL R19, R4, R25, !P1 ;  /* 0x0000001904132208 */ /* 0x000fe20004800000 */
[----:B0-----:R-:W-:Y:S01]  /*1b60*/  IMAD.WIDE R10, R0, 0x4, R10 ;  /* 0x00000004000a7825 */ /* 0x001fe200078e020a */
[----:B------:R-:W-:Y:S02]  /*1b70*/  FSEL R18, R5, R18, !P0 ;  /* 0x0000001205127208 */ /* 0x000fe40004000000 */
[----:B------:R-:W-:-:S05]  /*1b80*/  FSEL R19, R6, R19, !P0 ;  /* 0x0000001306137208 */ /* 0x000fca0004000000 */
[----:B------:R-:W-:Y:S01]  /*1b90*/  STG.E.64 desc[UR4][R10.64], R18 ;  /* 0x000000120a007986 */ /* 0x000fe2000c101b04 */
[----:B------:R-:W-:Y:S05]  /*1ba0*/  EXIT ;  /* 0x000000000000794d */ /* 0x000fea0003800000 */
.L_x_0:
[----:B------:R-:W-:-:S00]  /*1bb0*/  BRA `(.L_x_0) ;  /* 0xfffffffc00fc7947 */ /* 0x000fc0000383ffff */
[----:B------:R-:W-:-:S00]  /*1bc0*/  NOP ;  /* 0x0000000000007918 */ /* 0x000fc00000000000 */
        /* <DEDUP_REMOVED lines=11> */
.L_x_1:


//--------------------- .nv.constant0.triton_poi_fused_cat_42 --------------------------
	.section	.nv.constant0.triton_poi_fused_cat_42,"a",@progbits
	.sectionflags	@""
	.align	4
.nv.constant0.triton_poi_fused_cat_42:
	.zero		772
